	.target	sm_80

	.elftype	@"ET_EXEC"


//--------------------- .note.nv.tkinfo           --------------------------
	.section	.note.nv.tkinfo,"",@"SHT_NOTE"
	.sectionflags	@"SHF_NOTE_NV_TKINFO"
	.tkinfo
        /*0018*/ 	.word	0x00000002
        /*0030*/ 	.string	""
        /*0030*/ 	.string	"ptxas"
        /*0030*/ 	.string	"Cuda compilation tools, release 13.0, V13.0.88"
        /*0030*/ 	.string	"Build cuda_13.0.r13.0/compiler.36424714_0"
        /*0030*/ 	.string	"-v  -suppress-debug-info  -lineinfo  -arch sm_80 "



//--------------------- .note.nv.cuinfo           --------------------------
	.section	.note.nv.cuinfo,"",@"SHT_NOTE"
	.sectionflags	@"SHF_NOTE_NV_CUINFO"
        /*0018*/ 	.short	0x0002
        /*001a*/ 	.short	0x0050
        /*001c*/ 	.short	0x0082
	.zero		2


//--------------------- .nv.info                  --------------------------
	.section	.nv.info,"",@"SHT_CUDA_INFO"
	.align	4


	//----- nvinfo : EIATTR_REGCOUNT
	.align		4
        /*0000*/ 	.byte	0x04, 0x2f
        /*0002*/ 	.short	(.L_1 - .L_0)
	.align		4
.L_0:
        /*0004*/ 	.word	index@(matmul_kernel)
        /*0008*/ 	.word	0x000000f0


	//----- nvinfo : EIATTR_FRAME_SIZE
	.align		4
.L_1:
        /*000c*/ 	.byte	0x04, 0x11
        /*000e*/ 	.short	(.L_3 - .L_2)
	.align		4
.L_2:
        /*0010*/ 	.word	index@(matmul_kernel)
        /*0014*/ 	.word	0x00000000


	//----- nvinfo : EIATTR_MIN_STACK_SIZE
	.align		4
.L_3:
        /*0018*/ 	.byte	0x04, 0x12
        /*001a*/ 	.short	(.L_5 - .L_4)
	.align		4
.L_4:
        /*001c*/ 	.word	index@(matmul_kernel)
        /*0020*/ 	.word	0x00000000
.L_5:


//--------------------- .nv.info.matmul_kernel    --------------------------
	.section	.nv.info.matmul_kernel,"",@"SHT_CUDA_INFO"
	.sectionflags	@""
	.align	4


	//----- nvinfo : EIATTR_CUDA_API_VERSION
	.align		4
        /*0000*/ 	.byte	0x04, 0x37
        /*0002*/ 	.short	(.L_7 - .L_6)
.L_6:
        /*0004*/ 	.word	0x00000082


	//----- nvinfo : EIATTR_SW2861232_WAR
	.align		4
.L_7:
        /*0008*/ 	.byte	0x01, 0x35
	.zero		2


	//----- nvinfo : EIATTR_PARAM_CBANK
	.align		4
        /*000c*/ 	.byte	0x04, 0x0a
        /*000e*/ 	.short	(.L_9 - .L_8)
	.align		4
.L_8:
        /*0010*/ 	.word	index@(.nv.constant0.matmul_kernel)
        /*0014*/ 	.short	0x0160
        /*0016*/ 	.short	0x0050


	//----- nvinfo : EIATTR_CBANK_PARAM_SIZE
	.align		4
.L_9:
        /*0018*/ 	.byte	0x03, 0x19
        /*001a*/ 	.short	0x0050


	//----- nvinfo : EIATTR_KPARAM_INFO
	.align		4
        /*001c*/ 	.byte	0x04, 0x17
        /*001e*/ 	.short	(.L_11 - .L_10)
.L_10:
        /*0020*/ 	.word	0x00000000
        /*0024*/ 	.short	0x000d
        /*0026*/ 	.short	0x0048
        /*0028*/ 	.byte	0x00, 0xf4, 0x21, 0x00


	//----- nvinfo : EIATTR_KPARAM_INFO
	.align		4
.L_11:
        /*002c*/ 	.byte	0x04, 0x17
        /*002e*/ 	.short	(.L_13 - .L_12)
.L_12:
        /*0030*/ 	.word	0x00000000
        /*0034*/ 	.short	0x000c
        /*0036*/ 	.short	0x0040
        /*0038*/ 	.byte	0x00, 0xf4, 0x21, 0x00


	//----- nvinfo : EIATTR_KPARAM_INFO
	.align		4
.L_13:
        /*003c*/ 	.byte	0x04, 0x17
        /*003e*/ 	.short	(.L_15 - .L_14)
.L_14:
        /*0040*/ 	.word	0x00000000
        /*0044*/ 	.short	0x000b
        /*0046*/ 	.short	0x0038
        /*0048*/ 	.byte	0x00, 0xf0, 0x11, 0x00


	//----- nvinfo : EIATTR_KPARAM_INFO
	.align		4
.L_15:
        /*004c*/ 	.byte	0x04, 0x17
        /*004e*/ 	.short	(.L_17 - .L_16)
.L_16:
        /*0050*/ 	.word	0x00000000
        /*0054*/ 	.short	0x000a
        /*0056*/ 	.short	0x0034
        /*0058*/ 	.byte	0x00, 0xf0, 0x11, 0x00


	//----- nvinfo : EIATTR_KPARAM_INFO
	.align		4
.L_17:
        /*005c*/ 	.byte	0x04, 0x17
        /*005e*/ 	.short	(.L_19 - .L_18)
.L_18:
        /*0060*/ 	.word	0x00000000
        /*0064*/ 	.short	0x0009
        /*0066*/ 	.short	0x0030
        /*0068*/ 	.byte	0x00, 0xf0, 0x11, 0x00


	//----- nvinfo : EIATTR_KPARAM_INFO
	.align		4
.L_19:
        /*006c*/ 	.byte	0x04, 0x17
        /*006e*/ 	.short	(.L_21 - .L_20)
.L_20:
        /*0070*/ 	.word	0x00000000
        /*0074*/ 	.short	0x0008
        /*0076*/ 	.short	0x002c
        /*0078*/ 	.byte	0x00, 0xf0, 0x11, 0x00


	//----- nvinfo : EIATTR_KPARAM_INFO
	.align		4
.L_21:
        /*007c*/ 	.byte	0x04, 0x17
        /*007e*/ 	.short	(.L_23 - .L_22)
.L_22:
        /*0080*/ 	.word	0x00000000
        /*0084*/ 	.short	0x0007
        /*0086*/ 	.short	0x0028
        /*0088*/ 	.byte	0x00, 0xf0, 0x11, 0x00


	//----- nvinfo : EIATTR_KPARAM_INFO
	.align		4
.L_23:
        /*008c*/ 	.byte	0x04, 0x17
        /*008e*/ 	.short	(.L_25 - .L_24)
.L_24:
        /*0090*/ 	.word	0x00000000
        /*0094*/ 	.short	0x0006
        /*0096*/ 	.short	0x0024
        /*0098*/ 	.byte	0x00, 0xf0, 0x11, 0x00


	//----- nvinfo : EIATTR_KPARAM_INFO
	.align		4
.L_25:
        /*009c*/ 	.byte	0x04, 0x17
        /*009e*/ 	.short	(.L_27 - .L_26)
.L_26:
        /*00a0*/ 	.word	0x00000000
        /*00a4*/ 	.short	0x0005
        /*00a6*/ 	.short	0x0020
        /*00a8*/ 	.byte	0x00, 0xf0, 0x11, 0x00


	//----- nvinfo : EIATTR_KPARAM_INFO
	.align		4
.L_27:
        /*00ac*/ 	.byte	0x04, 0x17
        /*00ae*/ 	.short	(.L_29 - .L_28)
.L_28:
        /*00b0*/ 	.word	0x00000000
        /*00b4*/ 	.short	0x0004
        /*00b6*/ 	.short	0x001c
        /*00b8*/ 	.byte	0x00, 0xf0, 0x11, 0x00


	//----- nvinfo : EIATTR_KPARAM_INFO
	.align		4
.L_29:
        /*00bc*/ 	.byte	0x04, 0x17
        /*00be*/ 	.short	(.L_31 - .L_30)
.L_30:
        /*00c0*/ 	.word	0x00000000
        /*00c4*/ 	.short	0x0003
        /*00c6*/ 	.short	0x0018
        /*00c8*/ 	.byte	0x00, 0xf0, 0x11, 0x00


	//----- nvinfo : EIATTR_KPARAM_INFO
	.align		4
.L_31:
        /*00cc*/ 	.byte	0x04, 0x17
        /*00ce*/ 	.short	(.L_33 - .L_32)
.L_32:
        /*00d0*/ 	.word	0x00000000
        /*00d4*/ 	.short	0x0002
        /*00d6*/ 	.short	0x0010
        /*00d8*/ 	.byte	0x00, 0xf4, 0x21, 0x00


	//----- nvinfo : EIATTR_KPARAM_INFO
	.align		4
.L_33:
        /*00dc*/ 	.byte	0x04, 0x17
        /*00de*/ 	.short	(.L_35 - .L_34)
.L_34:
        /*00e0*/ 	.word	0x00000000
        /*00e4*/ 	.short	0x0001
        /*00e6*/ 	.short	0x0008
        /*00e8*/ 	.byte	0x00, 0xf4, 0x21, 0x00


	//----- nvinfo : EIATTR_KPARAM_INFO
	.align		4
.L_35:
        /*00ec*/ 	.byte	0x04, 0x17
        /*00ee*/ 	.short	(.L_37 - .L_36)
.L_36:
        /*00f0*/ 	.word	0x00000000
        /*00f4*/ 	.short	0x0000
        /*00f6*/ 	.short	0x0000
        /*00f8*/ 	.byte	0x00, 0xf4, 0x21, 0x00


	//----- nvinfo : EIATTR_MAXREG_COUNT
	.align		4
.L_37:
        /*00fc*/ 	.byte	0x03, 0x1b
        /*00fe*/ 	.short	0x00ff


	//----- nvinfo : EIATTR_NUM_BARRIERS
	.align		4
        /*0100*/ 	.byte	0x02, 0x4c
        /*0102*/ 	.byte	0x01
	.zero		1


	//----- nvinfo : EIATTR_MERCURY_ISA_VERSION
	.align		4
        /*0104*/ 	.byte	0x03, 0x5f
        /*0106*/ 	.short	0x0000


	//----- nvinfo : EIATTR_EXIT_INSTR_OFFSETS
	.align		4
        /*0108*/ 	.byte	0x04, 0x1c
        /*010a*/ 	.short	(.L_39 - .L_38)


	//   ....[0]....
.L_38:
        /*010c*/ 	.word	0x00008e80


	//   ....[1]....
        /*0110*/ 	.word	0x00008ea0


	//----- nvinfo : EIATTR_REQNTID
	.align		4
.L_39:
        /*0114*/ 	.byte	0x04, 0x10
        /*0116*/ 	.short	(.L_41 - .L_40)
.L_40:
        /*0118*/ 	.word	0x00000080
        /*011c*/ 	.word	0x00000001
        /*0120*/ 	.word	0x00000001
.L_41:


//--------------------- .nv.callgraph             --------------------------
	.section	.nv.callgraph,"",@"SHT_CUDA_CALLGRAPH"
	.align	4
	.sectionentsize	8
	.align		4
        /*0000*/ 	.word	0x00000000
	.align		4
        /*0004*/ 	.word	0xffffffff
	.align		4
        /*0008*/ 	.word	0x00000000
	.align		4
        /*000c*/ 	.word	0xfffffffe
	.align		4
        /*0010*/ 	.word	0x00000000
	.align		4
        /*0014*/ 	.word	0xfffffffd
	.align		4
        /*0018*/ 	.word	0x00000000
	.align		4
        /*001c*/ 	.word	0xfffffffc


//--------------------- .nv.rel.action            --------------------------
	.section	.nv.rel.action,"",@"SHT_CUDA_RELOCINFO"
	.align	8
	.sectionentsize	8
        /*0000*/ 	.byte	0x73, 0x00, 0x00, 0x00, 0x00, 0x00, 0x00, 0x00, 0x00, 0x00, 0x00, 0x11, 0x25, 0x00, 0x05, 0x36


//--------------------- .nv.constant0.matmul_kernel --------------------------
	.section	.nv.constant0.matmul_kernel,"a",@progbits
	.sectionflags	@""
	.align	4
.nv.constant0.matmul_kernel:
	.zero		432


//--------------------- .text.matmul_kernel       --------------------------
	.section	.text.matmul_kernel,"ax",@progbits
	.sectioninfo	@"SHI_REGISTERS=240"
	.align	128
        .global         matmul_kernel
        .type           matmul_kernel,@function
        .size           matmul_kernel,(.L_x_3 - matmul_kernel)
        .other          matmul_kernel,@"STO_CUDA_ENTRY STV_DEFAULT"
matmul_kernel:
.text.matmul_kernel:
[----:B------:R-:W-:Y:S02]  /*0000*/  IMAD.MOV.U32 R1, RZ, RZ, c[0x0][0x28] ;  /* 0x00000a00ff017624 */ /* 0x000fe400078e00ff */
[----:B------:R-:W-:Y:S01]  /*0010*/  IMAD.MOV.U32 R0, RZ, RZ, c[0x0][0x17c] ;  /* 0x00005f00ff007624 */ /* 0x000fe200078e00ff */
[----:B------:R-:W1:Y:S01]  /*0020*/  S2R R5, SR_CTAID.X ;  /* 0x0000000000057919 */ /* 0x000e620000002500 */
[----:B------:R-:W-:Y:S01]  /*0030*/  UMOV UR5, 0x1f ;  /* 0x0000001f00057882 */ /* 0x000fe20000000000 */
[----:B------:R-:W-:Y:S01]  /*0040*/  IABS R75, c[0x0][0x178] ;  /* 0x00005e00004b7a13 */ /* 0x000fe20000000000 */
[----:B------:R-:W-:Y:S01]  /*0050*/  ULDC UR9, c[0x0][0x180] ;  /* 0x0000600000097ab9 */ /* 0x000fe20000000800 */
[----:B------:R-:W-:Y:S01]  /*0060*/  IADD3 R0, R0, 0x7f, RZ ;  /* 0x0000007f00007810 */ /* 0x000fe20007ffe0ff */
[----:B------:R-:W2:Y:S01]  /*0070*/  S2R R181, SR_TID.X ;  /* 0x0000000000b57919 */ /* 0x000ea20000002100 */
[----:B------:R-:W-:Y:S01]  /*0080*/  UIADD3 UR5, UR5, UR9, URZ ;  /* 0x0000000905057290 */ /* 0x000fe2000fffe03f */
[----:B------:R-:W-:Y:S01]  /*0090*/  IMAD.MOV.U32 R50, RZ, RZ, c[0x0][0x188] ;  /* 0x00006200ff327624 */ /* 0x000fe200078e00ff */
[----:B------:R-:W-:Y:S01]  /*00a0*/  SHF.R.S32.HI R3, RZ, 0x1f, R0 ;  /* 0x0000001fff037819 */ /* 0x000fe20000011400 */
[----:B------:R-:W-:-:S02]  /*00b0*/  UIADD3 UR8, UR9, -0x20, URZ ;  /* 0xffffffe009087890 */ /* 0x000fc4000fffe03f */
[----:B------:R-:W-:Y:S01]  /*00c0*/  UISETP.GT.AND UP1, UPT, UR5, 0x3f, UPT ;  /* 0x0000003f0500788c */ /* 0x000fe2000bf24270 */
[----:B------:R-:W-:Y:S01]  /*00d0*/  LEA.HI R3, R3, R0, RZ, 0x7 ;  /* 0x0000000003037211 */ /* 0x000fe200078f38ff */
[----:B------:R-:W-:Y:S02]  /*00e0*/  UISETP.GT.AND UP0, UPT, UR5, 0x1f, UPT ;  /* 0x0000001f0500788c */ /* 0x000fe4000bf04270 */
[----:B------:R-:W-:Y:S01]  /*00f0*/  ULDC.64 UR14, c[0x0][0x118] ;  /* 0x00004600000e7ab9 */ /* 0x000fe20000000a00 */
[----:B------:R-:W-:Y:S01]  /*0100*/  SHF.R.S32.HI R4, RZ, 0x7, R3 ;  /* 0x00000007ff047819 */ /* 0x000fe20000011403 */
[----:B------:R-:W-:Y:S02]  /*0110*/  USEL UR4, URZ, 0x4, !UP0 ;  /* 0x000000043f047887 */ /* 0x000fe4000c000000 */
[----:B------:R-:W-:Y:S01]  /*0120*/  ULDC.64 UR6, c[0x0][0x188] ;  /* 0x0000620000067ab9 */ /* 0x000fe20000000a00 */
[-C--:B------:R-:W-:Y:S01]  /*0130*/  IABS R7, R4.reuse ;  /* 0x0000000400077213 */ /* 0x080fe20000000000 */
[----:B------:R-:W-:Y:S01]  /*0140*/  USHF.L.U32 UR6, UR6, 0x5, URZ ;  /* 0x0000000506067899 */ /* 0x000fe2000800063f */
[----:B------:R-:W-:Y:S01]  /*0150*/  IABS R10, R4 ;  /* 0x00000004000a7213 */ /* 0x000fe20000000000 */
[----:B------:R-:W-:Y:S01]  /*0160*/  IMAD.U32 R146, RZ, RZ, UR4 ;  /* 0x00000004ff927e24 */ /* 0x000fe2000f8e00ff */
[----:B------:R-:W3:Y:S01]  /*0170*/  I2F.RP R0, R7 ;  /* 0x0000000700007306 */ /* 0x000ee20000209400 */
[----:B-1----:R-:W-:Y:S01]  /*0180*/  IABS R8, R5 ;  /* 0x0000000500087213 */ /* 0x002fe20000000000 */
[----:B------:R-:W-:Y:S01]  /*0190*/  USHF.L.U32 UR7, UR7, 0x5, URZ ;  /* 0x0000000507077899 */ /* 0x000fe2000800063f */
[----:B------:R-:W-:Y:S01]  /*01a0*/  IMAD.U32 R159, RZ, RZ, UR6 ;  /* 0x00000006ff9f7e24 */ /* 0x000fe2000f8e00ff */
[----:B------:R-:W-:Y:S01]  /*01b0*/  UISETP.GE.AND UP0, UPT, UR5, 0x20, UPT ;  /* 0x000000200500788c */ /* 0x000fe2000bf06270 */
[----:B--2---:R-:W-:Y:S01]  /*01c0*/  SHF.R.S32.HI R202, RZ, 0x6, R181 ;  /* 0x00000006ffca7819 */ /* 0x004fe200000114b5 */
[----:B------:R-:W-:Y:S01]  /*01d0*/  IMAD.U32 R161, RZ, RZ, UR6 ;  /* 0x00000006ffa17e24 */ /* 0x000fe2000f8e00ff */
[C---:B------:R-:W-:Y:S01]  /*01e0*/  LOP3.LUT R203, R181.reuse, 0x1f, RZ, 0xc0, !PT ;  /* 0x0000001fb5cb7812 */ /* 0x040fe200078ec0ff */
[C---:B------:R-:W-:Y:S01]  /*01f0*/  IMAD.SHL.U32 R185, R181.reuse, 0x400, RZ ;  /* 0x00000400b5b97824 */ /* 0x040fe200078e00ff */
[----:B------:R-:W-:Y:S01]  /*0200*/  SGXT R202, R202, 0x1 ;  /* 0x00000001caca781a */ /* 0x000fe20000000200 */
[C---:B------:R-:W-:Y:S01]  /*0210*/  IMAD.SHL.U32 R183, R181.reuse, 0x20, RZ ;  /* 0x00000020b5b77824 */ /* 0x040fe200078e00ff */
[----:B------:R-:W-:-:S02]  /*0220*/  LOP3.LUT R15, R181, 0x60, RZ, 0xc0, !PT ;  /* 0x00000060b50f7812 */ /* 0x000fc400078ec0ff */
[----:B------:R-:W-:Y:S02]  /*0230*/  SHF.R.U32.HI R233, RZ, 0x6, R181 ;  /* 0x00000006ffe97819 */ /* 0x000fe400000116b5 */
[----:B------:R-:W1:Y:S01]  /*0240*/  R2UR UR13, R15 ;  /* 0x000000000f0d73c2 */ /* 0x000e6200000e0000 */
[----:B---3--:R-:W2:Y:S01]  /*0250*/  MUFU.RCP R0, R0 ;  /* 0x0000000000007308 */ /* 0x008ea20000001000 */
[----:B------:R-:W-:Y:S02]  /*0260*/  SGXT.U32 R233, R233, 0x1 ;  /* 0x00000001e9e9781a */ /* 0x000fe40000000000 */
[----:B------:R-:W-:Y:S02]  /*0270*/  LOP3.LUT R232, R181, 0x7f, RZ, 0xc0, !PT ;  /* 0x0000007fb5e87812 */ /* 0x000fe400078ec0ff */
[C---:B------:R-:W-:Y:S02]  /*0280*/  LOP3.LUT R230, R233.reuse, 0x4, RZ, 0xfc, !PT ;  /* 0x00000004e9e67812 */ /* 0x040fe400078efcff */
[C---:B------:R-:W-:Y:S01]  /*0290*/  LOP3.LUT R228, R233.reuse, 0x8, RZ, 0xfc, !PT ;  /* 0x00000008e9e47812 */ /* 0x040fe200078efcff */
[----:B------:R-:W-:Y:S01]  /*02a0*/  IMAD.SHL.U32 R200, R232, 0x4, RZ ;  /* 0x00000004e8c87824 */ /* 0x000fe200078e00ff */
[----:B------:R-:W-:-:S02]  /*02b0*/  LOP3.LUT R224, R233, 0xc, RZ, 0xfc, !PT ;  /* 0x0000000ce9e07812 */ /* 0x000fc400078efcff */
[C---:B------:R-:W-:Y:S02]  /*02c0*/  LOP3.LUT R220, R233.reuse, 0x10, RZ, 0xfc, !PT ;  /* 0x00000010e9dc7812 */ /* 0x040fe400078efcff */
[C---:B------:R-:W-:Y:S02]  /*02d0*/  LOP3.LUT R216, R233.reuse, 0x14, RZ, 0xfc, !PT ;  /* 0x00000014e9d87812 */ /* 0x040fe400078efcff */
[C---:B------:R-:W-:Y:S02]  /*02e0*/  LOP3.LUT R212, R233.reuse, 0x18, RZ, 0xfc, !PT ;  /* 0x00000018e9d47812 */ /* 0x040fe400078efcff */
[----:B--2---:R-:W-:Y:S01]  /*02f0*/  IADD3 R2, R0, 0xffffffe, RZ ;  /* 0x0ffffffe00027810 */ /* 0x004fe20007ffe0ff */
[----:B------:R-:W-:Y:S01]  /*0300*/  IMAD.MOV R0, RZ, RZ, -R10 ;  /* 0x000000ffff007224 */ /* 0x000fe200078e0a0a */
[C---:B------:R-:W-:Y:S02]  /*0310*/  LOP3.LUT R208, R233.reuse, 0x1c, RZ, 0xfc, !PT ;  /* 0x0000001ce9d07812 */ /* 0x040fe400078efcff */
[----:B------:R2:W3:Y:S01]  /*0320*/  F2I.FTZ.U32.TRUNC.NTZ R3, R2 ;  /* 0x0000000200037305 */ /* 0x0004e2000021f000 */
[C---:B------:R-:W-:Y:S01]  /*0330*/  LOP3.LUT R231, R233.reuse, 0x2, RZ, 0xfc, !PT ;  /* 0x00000002e9e77812 */ /* 0x040fe200078efcff */
[----:B-1----:R-:W-:Y:S01]  /*0340*/  USHF.R.U32.HI UR4, URZ, 0x1, UR13 ;  /* 0x000000013f047899 */ /* 0x002fe2000801160d */
[----:B------:R-:W-:-:S02]  /*0350*/  LOP3.LUT R229, R233, 0x6, RZ, 0xfc, !PT ;  /* 0x00000006e9e57812 */ /* 0x000fc400078efcff */
[C---:B------:R-:W-:Y:S02]  /*0360*/  LOP3.LUT R222, R233.reuse, 0xe, RZ, 0xfc, !PT ;  /* 0x0000000ee9de7812 */ /* 0x040fe400078efcff */
[C---:B------:R-:W-:Y:S01]  /*0370*/  LOP3.LUT R218, R233.reuse, 0x12, RZ, 0xfc, !PT ;  /* 0x00000012e9da7812 */ /* 0x040fe200078efcff */
[----:B--2---:R-:W-:Y:S01]  /*0380*/  IMAD.MOV.U32 R2, RZ, RZ, RZ ;  /* 0x000000ffff027224 */ /* 0x004fe200078e00ff */
[C---:B------:R-:W-:Y:S02]  /*0390*/  LOP3.LUT R210, R233.reuse, 0x1a, RZ, 0xfc, !PT ;  /* 0x0000001ae9d27812 */ /* 0x040fe400078efcff */
[C---:B------:R-:W-:Y:S02]  /*03a0*/  LOP3.LUT R206, R233.reuse, 0x1e, RZ, 0xfc, !PT ;  /* 0x0000001ee9ce7812 */ /* 0x040fe400078efcff */
[C---:B------:R-:W-:Y:S01]  /*03b0*/  LOP3.LUT R226, R233.reuse, 0xa, RZ, 0xfc, !PT ;  /* 0x0000000ae9e27812 */ /* 0x040fe200078efcff */
[----:B---3--:R-:W-:Y:S01]  /*03c0*/  IMAD.MOV R6, RZ, RZ, -R3 ;  /* 0x000000ffff067224 */ /* 0x008fe200078e0a03 */
[----:B------:R-:W-:-:S02]  /*03d0*/  LOP3.LUT R214, R233, 0x16, RZ, 0xfc, !PT ;  /* 0x00000016e9d67812 */ /* 0x000fc400078efcff */
[----:B------:R-:W-:Y:S01]  /*03e0*/  LOP3.LUT R200, R200, UR4, RZ, 0x3c, !PT ;  /* 0x00000004c8c87c12 */ /* 0x000fe2000f8e3cff */
[----:B------:R-:W-:Y:S02]  /*03f0*/  IMAD R9, R6, R7, RZ ;  /* 0x0000000706097224 */ /* 0x000fe400078e02ff */
[----:B------:R-:W-:Y:S01]  /*0400*/  IMAD.MOV.U32 R6, RZ, RZ, R8 ;  /* 0x000000ffff067224 */ /* 0x000fe200078e0008 */
[----:B------:R-:W-:Y:S01]  /*0410*/  LOP3.LUT R199, R200, 0x40, RZ, 0x3c, !PT ;  /* 0x00000040c8c77812 */ /* 0x000fe200078e3cff */
[----:B------:R-:W-:-:S06]  /*0420*/  IMAD.HI.U32 R3, R3, R9, R2 ;  /* 0x0000000903037227 */ /* 0x000fcc00078e0002 */
[----:B------:R-:W-:-:S04]  /*0430*/  IMAD.HI.U32 R3, R3, R6, RZ ;  /* 0x0000000603037227 */ /* 0x000fc800078e00ff */
[----:B------:R-:W-:-:S05]  /*0440*/  IMAD R0, R3, R0, R6 ;  /* 0x0000000003007224 */ /* 0x000fca00078e0206 */
[----:B------:R-:W-:-:S13]  /*0450*/  ISETP.GT.U32.AND P1, PT, R7, R0, PT ;  /* 0x000000000700720c */ /* 0x000fda0003f24070 */
[----:B------:R-:W-:Y:S01]  /*0460*/  @!P1 IMAD.IADD R0, R0, 0x1, -R7 ;  /* 0x0000000100009824 */ /* 0x000fe200078e0a07 */
[----:B------:R-:W-:Y:S02]  /*0470*/  @!P1 IADD3 R3, R3, 0x1, RZ ;  /* 0x0000000103039810 */ /* 0x000fe40007ffe0ff */
[----:B------:R-:W-:Y:S02]  /*0480*/  ISETP.NE.AND P1, PT, R4, RZ, PT ;  /* 0x000000ff0400720c */ /* 0x000fe40003f25270 */
[----:B------:R-:W-:Y:S02]  /*0490*/  ISETP.GE.U32.AND P0, PT, R0, R7, PT ;  /* 0x000000070000720c */ /* 0x000fe40003f06070 */
[----:B------:R-:W-:-:S04]  /*04a0*/  LOP3.LUT R0, R5, R4, RZ, 0x3c, !PT ;  /* 0x0000000405007212 */ /* 0x000fc800078e3cff */
[----:B------:R-:W-:Y:S01]  /*04b0*/  ISETP.GE.AND P2, PT, R0, RZ, PT ;  /* 0x000000ff0000720c */ /* 0x000fe20003f46270 */
[----:B------:R-:W-:-:S05]  /*04c0*/  IMAD.MOV.U32 R0, RZ, RZ, c[0x0][0x178] ;  /* 0x00005e00ff007624 */ /* 0x000fca00078e00ff */
[----:B------:R-:W-:Y:S02]  /*04d0*/  IADD3 R0, R0, 0x3f, RZ ;  /* 0x0000003f00007810 */ /* 0x000fe40007ffe0ff */
[----:B------:R-:W-:-:S05]  /*04e0*/  @P0 IADD3 R3, R3, 0x1, RZ ;  /* 0x0000000103030810 */ /* 0x000fca0007ffe0ff */
[----:B------:R-:W-:Y:S01]  /*04f0*/  IMAD.MOV.U32 R16, RZ, RZ, R3 ;  /* 0x000000ffff107224 */ /* 0x000fe200078e0003 */
[----:B------:R-:W-:-:S03]  /*0500*/  SHF.R.S32.HI R3, RZ, 0x1f, R0 ;  /* 0x0000001fff037819 */ /* 0x000fc60000011400 */
[----:B------:R-:W-:Y:S01]  /*0510*/  @!P2 IMAD.MOV R16, RZ, RZ, -R16 ;  /* 0x000000ffff10a224 */ /* 0x000fe200078e0a10 */
[----:B------:R-:W-:Y:S02]  /*0520*/  LEA.HI R3, R3, R0, RZ, 0x6 ;  /* 0x0000000003037211 */ /* 0x000fe400078f30ff */
[----:B------:R-:W-:-:S04]  /*0530*/  @!P1 LOP3.LUT R16, RZ, R4, RZ, 0x33, !PT ;  /* 0x00000004ff109212 */ /* 0x000fc800078e33ff */
[----:B------:R-:W-:Y:S01]  /*0540*/  LEA.HI.SX32 R3, R3, -R16, 0x1a ;  /* 0x8000001003037211 */ /* 0x000fe200078fd2ff */
[----:B------:R-:W-:-:S03]  /*0550*/  IMAD.MOV R6, RZ, RZ, -R16 ;  /* 0x000000ffff067224 */ /* 0x000fc600078e0a10 */
[----:B------:R-:W-:Y:S01]  /*0560*/  IMNMX R13, R3, 0x1, PT ;  /* 0x00000001030d7817 */ /* 0x000fe20003800200 */
[----:B------:R-:W-:Y:S01]  /*0570*/  IMAD R12, R4, R6, R5 ;  /* 0x00000006040c7224 */ /* 0x000fe200078e0205 */
[----:B------:R-:W-:Y:S02]  /*0580*/  IABS R4, c[0x0][0x17c] ;  /* 0x00005f0000047a13 */ /* 0x000fe40000000000 */
[-C--:B------:R-:W-:Y:S02]  /*0590*/  IABS R7, R13.reuse ;  /* 0x0000000d00077213 */ /* 0x080fe40000000000 */
[----:B------:R-:W-:Y:S02]  /*05a0*/  IABS R6, R13 ;  /* 0x0000000d00067213 */ /* 0x000fe40000000000 */
[----:B------:R-:W1:Y:S08]  /*05b0*/  I2F.RP R0, R7 ;  /* 0x0000000700007306 */ /* 0x000e700000209400 */
[----:B-1----:R-:W1:Y:S02]  /*05c0*/  MUFU.RCP R0, R0 ;  /* 0x0000000000007308 */ /* 0x002e640000001000 */
[----:B-1----:R-:W-:-:S02]  /*05d0*/  IADD3 R2, R0, 0xffffffe, RZ ;  /* 0x0ffffffe00027810 */ /* 0x002fc40007ffe0ff */
[----:B------:R-:W-:-:S04]  /*05e0*/  IABS R0, R12 ;  /* 0x0000000c00007213 */ /* 0x000fc80000000000 */
[----:B------:R1:W2:Y:S02]  /*05f0*/  F2I.FTZ.U32.TRUNC.NTZ R3, R2 ;  /* 0x0000000200037305 */ /* 0x0002a4000021f000 */
[----:B-1----:R-:W-:Y:S02]  /*0600*/  IMAD.MOV.U32 R2, RZ, RZ, RZ ;  /* 0x000000ffff027224 */ /* 0x002fe400078e00ff */
[----:B--2---:R-:W-:-:S04]  /*0610*/  IMAD.MOV R8, RZ, RZ, -R3 ;  /* 0x000000ffff087224 */ /* 0x004fc800078e0a03 */
[----:B------:R-:W-:-:S04]  /*0620*/  IMAD R5, R8, R7, RZ ;  /* 0x0000000708057224 */ /* 0x000fc800078e02ff */
[----:B------:R-:W-:Y:S02]  /*0630*/  IMAD.HI.U32 R3, R3, R5, R2 ;  /* 0x0000000503037227 */ /* 0x000fe400078e0002 */
[----:B------:R-:W1:Y:S02]  /*0640*/  I2F.RP R2, R4 ;  /* 0x0000000400027306 */ /* 0x000e640000209400 */
[----:B------:R-:W-:Y:S02]  /*0650*/  IMAD.MOV R5, RZ, RZ, -R6 ;  /* 0x000000ffff057224 */ /* 0x000fe400078e0a06 */
[----:B------:R-:W-:-:S04]  /*0660*/  IMAD.HI.U32 R3, R3, R0, RZ ;  /* 0x0000000003037227 */ /* 0x000fc800078e00ff */
[----:B------:R-:W-:-:S05]  /*0670*/  IMAD R0, R3, R5, R0 ;  /* 0x0000000503007224 */ /* 0x000fca00078e0200 */
[----:B------:R-:W-:Y:S01]  /*0680*/  ISETP.GT.U32.AND P1, PT, R7, R0, PT ;  /* 0x000000000700720c */ /* 0x000fe20003f24070 */
[----:B-1----:R-:W1:-:S12]  /*0690*/  MUFU.RCP R2, R2 ;  /* 0x0000000200027308 */ /* 0x002e580000001000 */
[----:B------:R-:W-:Y:S01]  /*06a0*/  @!P1 IMAD.IADD R0, R0, 0x1, -R7 ;  /* 0x0000000100009824 */ /* 0x000fe200078e0a07 */
[----:B------:R-:W-:Y:S02]  /*06b0*/  @!P1 IADD3 R3, R3, 0x1, RZ ;  /* 0x0000000103039810 */ /* 0x000fe40007ffe0ff */
[----:B------:R-:W-:Y:S02]  /*06c0*/  ISETP.NE.AND P1, PT, R13, RZ, PT ;  /* 0x000000ff0d00720c */ /* 0x000fe40003f25270 */
[----:B------:R-:W-:Y:S02]  /*06d0*/  ISETP.GE.U32.AND P0, PT, R0, R7, PT ;  /* 0x000000070000720c */ /* 0x000fe40003f06070 */
[----:B------:R-:W-:Y:S02]  /*06e0*/  LOP3.LUT R0, R12, R13, RZ, 0x3c, !PT ;  /* 0x0000000d0c007212 */ /* 0x000fe400078e3cff */
[----:B-1----:R-:W-:Y:S02]  /*06f0*/  IADD3 R6, R2, 0xffffffe, RZ ;  /* 0x0ffffffe02067810 */ /* 0x002fe40007ffe0ff */
[----:B------:R-:W-:-:S02]  /*0700*/  ISETP.GE.AND P2, PT, R0, RZ, PT ;  /* 0x000000ff0000720c */ /* 0x000fc40003f46270 */
[----:B------:R1:W2:Y:S05]  /*0710*/  F2I.FTZ.U32.TRUNC.NTZ R7, R6 ;  /* 0x0000000600077305 */ /* 0x0002aa000021f000 */
[----:B------:R-:W-:Y:S02]  /*0720*/  @P0 IADD3 R3, R3, 0x1, RZ ;  /* 0x0000000103030810 */ /* 0x000fe40007ffe0ff */
[----:B------:R-:W-:Y:S01]  /*0730*/  ISETP.GE.AND P0, PT, R203, UR8, PT ;  /* 0x00000008cb007c0c */ /* 0x000fe2000bf06270 */
[----:B-1----:R-:W-:Y:S02]  /*0740*/  IMAD.MOV.U32 R6, RZ, RZ, RZ ;  /* 0x000000ffff067224 */ /* 0x002fe400078e00ff */
[----:B------:R-:W-:Y:S01]  /*0750*/  IMAD.MOV.U32 R14, RZ, RZ, R3 ;  /* 0x000000ffff0e7224 */ /* 0x000fe200078e0003 */
[----:B------:R-:W-:-:S03]  /*0760*/  SHF.R.U32.HI R3, RZ, 0x5, R181 ;  /* 0x00000005ff037819 */ /* 0x000fc600000116b5 */
[----:B------:R-:W-:Y:S01]  /*0770*/  @!P2 IMAD.MOV R14, RZ, RZ, -R14 ;  /* 0x000000ffff0ea224 */ /* 0x000fe200078e0a0e */
[----:B------:R-:W-:Y:S01]  /*0780*/  @!P1 LOP3.LUT R14, RZ, R13, RZ, 0x33, !PT ;  /* 0x0000000dff0e9212 */ /* 0x000fe200078e33ff */
[----:B--2---:R-:W-:Y:S01]  /*0790*/  IMAD.MOV R9, RZ, RZ, -R7 ;  /* 0x000000ffff097224 */ /* 0x004fe200078e0a07 */
[----:B------:R-:W-:Y:S02]  /*07a0*/  SGXT.U32 R3, R3, 0x2 ;  /* 0x000000020303781a */ /* 0x000fe40000000000 */
[----:B------:R-:W-:Y:S01]  /*07b0*/  PLOP3.LUT P2, PT, PT, PT, UP1, 0x80, 0x0 ;  /* 0x000000000000781c */ /* 0x000fe20003f4f018 */
[----:B------:R-:W-:Y:S01]  /*07c0*/  IMAD.SHL.U32 R2, R14, 0x80, RZ ;  /* 0x000000800e027824 */ /* 0x000fe200078e00ff */
[----:B------:R-:W-:Y:S01]  /*07d0*/  ISETP.GE.AND P1, PT, R233, c[0x0][0x180], PT ;  /* 0x00006000e9007a0c */ /* 0x000fe20003f26270 */
[----:B------:R-:W-:-:S03]  /*07e0*/  IMAD R9, R9, R4, RZ ;  /* 0x0000000409097224 */ /* 0x000fc600078e02ff */
[----:B------:R-:W-:Y:S01]  /*07f0*/  LOP3.LUT R8, R2, R3, RZ, 0xfc, !PT ;  /* 0x0000000302087212 */ /* 0x000fe200078efcff */
[----:B------:R-:W-:Y:S01]  /*0800*/  IMAD.HI.U32 R9, R7, R9, R6 ;  /* 0x0000000907097227 */ /* 0x000fe200078e0006 */
[----:B------:R-:W-:Y:S02]  /*0810*/  LOP3.LUT R3, R181, 0x3f, RZ, 0xc0, !PT ;  /* 0x0000003fb5037812 */ /* 0x000fe400078ec0ff */
[----:B------:R-:W-:Y:S02]  /*0820*/  IABS R6, R8 ;  /* 0x0000000800067213 */ /* 0x000fe40000000000 */
[C---:B------:R-:W-:Y:S01]  /*0830*/  LOP3.LUT R19, R8.reuse, 0x7c, RZ, 0xfc, !PT ;  /* 0x0000007c08137812 */ /* 0x040fe200078efcff */
[----:B------:R-:W-:Y:S01]  /*0840*/  IMAD.SHL.U32 R7, R3, 0x4, RZ ;  /* 0x0000000403077824 */ /* 0x000fe200078e00ff */
[----:B------:R-:W-:Y:S01]  /*0850*/  LOP3.LUT R18, R8, 0x4, RZ, 0xfc, !PT ;  /* 0x0000000408127812 */ /* 0x000fe200078efcff */
[----:B------:R-:W-:Y:S01]  /*0860*/  IMAD.HI.U32 R0, R9, R6, RZ ;  /* 0x0000000609007227 */ /* 0x000fe200078e00ff */
[----:B------:R-:W-:-:S02]  /*0870*/  IABS R17, R19 ;  /* 0x0000001300117213 */ /* 0x000fc40000000000 */
[----:B------:R-:W-:Y:S01]  /*0880*/  IABS R10, R18 ;  /* 0x00000012000a7213 */ /* 0x000fe20000000000 */
[----:B------:R-:W-:Y:S01]  /*0890*/  IMAD.MOV R11, RZ, RZ, -R0 ;  /* 0x000000ffff0b7224 */ /* 0x000fe200078e0a00 */
[----:B------:R-:W-:Y:S01]  /*08a0*/  LOP3.LUT R202, R7, 0x120, R202, 0x78, !PT ;  /* 0x0000012007ca7812 */ /* 0x000fe200078e78ca */
[C---:B------:R-:W-:Y:S01]  /*08b0*/  IMAD.HI.U32 R0, R9.reuse, R17, RZ ;  /* 0x0000001109007227 */ /* 0x040fe200078e00ff */
[C---:B------:R-:W-:Y:S02]  /*08c0*/  LOP3.LUT R15, R8.reuse, 0x8, RZ, 0xfc, !PT ;  /* 0x00000008080f7812 */ /* 0x040fe400078efcff */
[C---:B------:R-:W-:Y:S01]  /*08d0*/  LOP3.LUT R20, R8.reuse, 0xc, RZ, 0xfc, !PT ;  /* 0x0000000c08147812 */ /* 0x040fe200078efcff */
[----:B------:R-:W-:Y:S01]  /*08e0*/  IMAD.HI.U32 R5, R9, R10, RZ ;  /* 0x0000000a09057227 */ /* 0x000fe200078e00ff */
[C---:B------:R-:W-:Y:S02]  /*08f0*/  LOP3.LUT R22, R8.reuse, 0x18, RZ, 0xfc, !PT ;  /* 0x0000001808167812 */ /* 0x040fe400078efcff */
[----:B------:R-:W-:Y:S01]  /*0900*/  LOP3.LUT R24, R8, 0x1c, RZ, 0xfc, !PT ;  /* 0x0000001c08187812 */ /* 0x000fe200078efcff */
[----:B------:R-:W-:Y:S01]  /*0910*/  IMAD.MOV R0, RZ, RZ, -R0 ;  /* 0x000000ffff007224 */ /* 0x000fe200078e0a00 */
[----:B------:R-:W-:Y:S01]  /*0920*/  IABS R27, R22 ;  /* 0x00000016001b7213 */ /* 0x000fe20000000000 */
[----:B------:R-:W-:Y:S01]  /*0930*/  IMAD.MOV R7, RZ, RZ, -R5 ;  /* 0x000000ffff077224 */ /* 0x000fe200078e0a05 */
[----:B------:R-:W-:Y:S01]  /*0940*/  IABS R29, R24 ;  /* 0x00000018001d7213 */ /* 0x000fe20000000000 */
[C---:B------:R-:W-:Y:S01]  /*0950*/  IMAD R17, R4.reuse, R0, R17 ;  /* 0x0000000004117224 */ /* 0x040fe200078e0211 */
[----:B------:R-:W-:Y:S01]  /*0960*/  SEL R0, RZ, 0x4, P0 ;  /* 0x00000004ff007807 */ /* 0x000fe20000000000 */
[C---:B------:R-:W-:Y:S01]  /*0970*/  IMAD R5, R4.reuse, R11, R6 ;  /* 0x0000000b04057224 */ /* 0x040fe200078e0206 */
[----:B------:R-:W-:Y:S01]  /*0980*/  IABS R11, R15 ;  /* 0x0000000f000b7213 */ /* 0x000fe20000000000 */
[----:B------:R-:W-:Y:S01]  /*0990*/  IMAD R7, R4, R7, R10 ;  /* 0x0000000704077224 */ /* 0x000fe200078e020a */
[----:B------:R-:W-:Y:S01]  /*09a0*/  SEL R0, R0, RZ, P2 ;  /* 0x000000ff00007207 */ /* 0x000fe20001000000 */
[----:B------:R-:W-:Y:S01]  /*09b0*/  IMAD.MOV R6, RZ, RZ, -R14 ;  /* 0x000000ffff067224 */ /* 0x000fe200078e0a0e */
[----:B------:R-:W-:-:S02]  /*09c0*/  ISETP.GT.U32.AND P2, PT, R4, R5, PT ;  /* 0x000000050400720c */ /* 0x000fc40003f44070 */
[----:B------:R-:W-:Y:S01]  /*09d0*/  ISETP.NE.U32.AND P0, PT, R0, RZ, PT ;  /* 0x000000ff0000720c */ /* 0x000fe20003f05070 */
[----:B------:R-:W-:Y:S01]  /*09e0*/  IMAD.HI.U32 R0, R9, R11, RZ ;  /* 0x0000000b09007227 */ /* 0x000fe200078e00ff */
[----:B------:R-:W-:Y:S02]  /*09f0*/  SEL R10, R146, RZ, !P1 ;  /* 0x000000ff920a7207 */ /* 0x000fe40004800000 */
[C---:B------:R-:W-:Y:S02]  /*0a00*/  ISETP.GT.U32.AND P3, PT, R4.reuse, R17, PT ;  /* 0x000000110400720c */ /* 0x040fe40003f64070 */
[----:B------:R-:W-:Y:S02]  /*0a10*/  ISETP.GT.U32.AND P4, PT, R4, R7, PT ;  /* 0x000000070400720c */ /* 0x000fe40003f84070 */
[----:B------:R-:W-:Y:S01]  /*0a20*/  ISETP.NE.U32.AND P1, PT, R10, RZ, PT ;  /* 0x000000ff0a00720c */ /* 0x000fe20003f25070 */
[----:B------:R-:W-:Y:S01]  /*0a30*/  IMAD.MOV R10, RZ, RZ, -R0 ;  /* 0x000000ffff0a7224 */ /* 0x000fe200078e0a00 */
[C---:B------:R-:W-:Y:S01]  /*0a40*/  LOP3.LUT R26, R8.reuse, 0x20, RZ, 0xfc, !PT ;  /* 0x00000020081a7812 */ /* 0x040fe200078efcff */
[----:B------:R-:W-:Y:S01]  /*0a50*/  IMAD R0, R13, R6, R12 ;  /* 0x000000060d007224 */ /* 0x000fe200078e020c */
[----:B------:R-:W-:Y:S01]  /*0a60*/  IABS R13, R20 ;  /* 0x00000014000d7213 */ /* 0x000fe20000000000 */
[--C-:B------:R-:W-:Y:S01]  /*0a70*/  @!P2 IMAD.IADD R5, R5, 0x1, -R4.reuse ;  /* 0x000000010505a824 */ /* 0x100fe200078e0a04 */
[----:B------:R-:W-:Y:S01]  /*0a80*/  LOP3.LUT R12, R8, 0x10, RZ, 0xfc, !PT ;  /* 0x00000010080c7812 */ /* 0x000fe200078efcff */
[----:B------:R-:W-:Y:S01]  /*0a90*/  IMAD R11, R4, R10, R11 ;  /* 0x0000000a040b7224 */ /* 0x000fe200078e020b */
[----:B------:R-:W-:Y:S01]  /*0aa0*/  ISETP.GE.AND P2, PT, R18, RZ, PT ;  /* 0x000000ff1200720c */ /* 0x000fe20003f46270 */
[--C-:B------:R-:W-:Y:S01]  /*0ab0*/  @!P3 IMAD.IADD R17, R17, 0x1, -R4.reuse ;  /* 0x000000011111b824 */ /* 0x100fe200078e0a04 */
[C---:B------:R-:W-:Y:S01]  /*0ac0*/  ISETP.GT.U32.AND P5, PT, R4.reuse, R5, PT ;  /* 0x000000050400720c */ /* 0x040fe20003fa4070 */
[----:B------:R-:W-:Y:S01]  /*0ad0*/  @!P4 IMAD.IADD R7, R7, 0x1, -R4 ;  /* 0x000000010707c824 */ /* 0x000fe200078e0a04 */
[C---:B------:R-:W-:Y:S01]  /*0ae0*/  ISETP.GT.U32.AND P6, PT, R4.reuse, R11, PT ;  /* 0x0000000b0400720c */ /* 0x040fe20003fc4070 */
[----:B------:R-:W-:Y:S01]  /*0af0*/  IMAD.HI.U32 R6, R9, R13, RZ ;  /* 0x0000000d09067227 */ /* 0x000fe200078e00ff */
[----:B------:R-:W-:-:S02]  /*0b00*/  ISETP.GT.U32.AND P3, PT, R4, R17, PT ;  /* 0x000000110400720c */ /* 0x000fc40003f64070 */
[----:B------:R-:W-:Y:S01]  /*0b10*/  ISETP.GT.U32.AND P4, PT, R4, R7, PT ;  /* 0x000000070400720c */ /* 0x000fe20003f84070 */
[----:B------:R-:W-:Y:S01]  /*0b20*/  IMAD.MOV R10, RZ, RZ, -R6 ;  /* 0x000000ffff0a7224 */ /* 0x000fe200078e0a06 */
[----:B------:R-:W-:Y:S01]  /*0b30*/  IABS R23, R12 ;  /* 0x0000000c00177213 */ /* 0x000fe20000000000 */
[----:B------:R-:W-:Y:S01]  /*0b40*/  IMAD.IADD R0, R16, 0x1, R0 ;  /* 0x0000000110007824 */ /* 0x000fe200078e0200 */
[----:B------:R-:W-:Y:S01]  /*0b50*/  LOP3.LUT R18, R8, 0x14, RZ, 0xfc, !PT ;  /* 0x0000001408127812 */ /* 0x000fe200078efcff */
[C---:B------:R-:W-:Y:S01]  /*0b60*/  IMAD R13, R4.reuse, R10, R13 ;  /* 0x0000000a040d7224 */ /* 0x040fe200078e020d */
[----:B------:R-:W-:Y:S01]  /*0b70*/  IABS R14, R26 ;  /* 0x0000001a000e7213 */ /* 0x000fe20000000000 */
[--C-:B------:R-:W-:Y:S01]  /*0b80*/  @!P5 IMAD.IADD R5, R5, 0x1, -R4.reuse ;  /* 0x000000010505d824 */ /* 0x100fe200078e0a04 */
[----:B------:R-:W-:Y:S01]  /*0b90*/  ISETP.GE.AND P5, PT, R19, RZ, PT ;  /* 0x000000ff1300720c */ /* 0x000fe20003fa6270 */
[----:B------:R-:W-:Y:S01]  /*0ba0*/  @!P6 IMAD.IADD R11, R11, 0x1, -R4 ;  /* 0x000000010b0be824 */ /* 0x000fe200078e0a04 */
[----:B------:R-:W-:Y:S01]  /*0bb0*/  ISETP.GT.U32.AND P6, PT, R4, R13, PT ;  /* 0x0000000d0400720c */ /* 0x000fe20003fc4070 */
[----:B------:R-:W-:Y:S01]  /*0bc0*/  IMAD.HI.U32 R6, R9, R23, RZ ;  /* 0x0000001709067227 */ /* 0x000fe200078e00ff */
[----:B------:R-:W-:-:S02]  /*0bd0*/  IABS R10, R18 ;  /* 0x00000012000a7213 */ /* 0x000fc40000000000 */
[----:B------:R-:W-:Y:S01]  /*0be0*/  LOP3.LUT R201, R202, 0x40, RZ, 0x3c, !PT ;  /* 0x00000040cac97812 */ /* 0x000fe200078e3cff */
[----:B------:R-:W-:Y:S01]  /*0bf0*/  @!P3 IMAD.IADD R17, R17, 0x1, -R4 ;  /* 0x000000011111b824 */ /* 0x000fe200078e0a04 */
[----:B------:R-:W-:Y:S01]  /*0c00*/  ISETP.GE.AND P3, PT, R15, RZ, PT ;  /* 0x000000ff0f00720c */ /* 0x000fe20003f66270 */
[----:B------:R-:W-:Y:S02]  /*0c10*/  IMAD.MOV R6, RZ, RZ, -R6 ;  /* 0x000000ffff067224 */ /* 0x000fe400078e0a06 */
[----:B------:R-:W-:Y:S01]  /*0c20*/  @!P4 IMAD.IADD R7, R7, 0x1, -R4 ;  /* 0x000000010707c824 */ /* 0x000fe200078e0a04 */
[----:B------:R-:W-:Y:S01]  /*0c30*/  ISETP.GE.AND P4, PT, R8, RZ, PT ;  /* 0x000000ff0800720c */ /* 0x000fe20003f86270 */
[----:B------:R-:W-:Y:S02]  /*0c40*/  IMAD.MOV.U32 R15, RZ, RZ, R5 ;  /* 0x000000ffff0f7224 */ /* 0x000fe400078e0005 */
[----:B------:R-:W-:Y:S02]  /*0c50*/  IMAD R23, R4, R6, R23 ;  /* 0x0000000604177224 */ /* 0x000fe400078e0217 */
[----:B------:R-:W-:-:S02]  /*0c60*/  IMAD.MOV.U32 R5, RZ, RZ, R17 ;  /* 0x000000ffff057224 */ /* 0x000fc400078e0011 */
[----:B------:R-:W-:Y:S02]  /*0c70*/  @!P6 IMAD.IADD R13, R13, 0x1, -R4 ;  /* 0x000000010d0de824 */ /* 0x000fe400078e0a04 */
[----:B------:R-:W-:Y:S01]  /*0c80*/  @!P5 IMAD.MOV R5, RZ, RZ, -R5 ;  /* 0x000000ffff05d224 */ /* 0x000fe200078e0a05 */
[C---:B------:R-:W-:Y:S01]  /*0c90*/  ISETP.GT.U32.AND P5, PT, R4.reuse, R23, PT ;  /* 0x000000170400720c */ /* 0x040fe20003fa4070 */
[----:B------:R-:W-:Y:S01]  /*0ca0*/  IMAD.HI.U32 R6, R9, R10, RZ ;  /* 0x0000000a09067227 */ /* 0x000fe200078e00ff */
[----:B------:R-:W-:-:S03]  /*0cb0*/  ISETP.GT.U32.AND P6, PT, R4, R13, PT ;  /* 0x0000000d0400720c */ /* 0x000fc60003fc4070 */
[----:B------:R-:W-:Y:S01]  /*0cc0*/  @!P4 IMAD.MOV R15, RZ, RZ, -R15 ;  /* 0x000000ffff0fc224 */ /* 0x000fe200078e0a0f */
[----:B------:R-:W-:Y:S01]  /*0cd0*/  ISETP.GT.U32.AND P4, PT, R4, R11, PT ;  /* 0x0000000b0400720c */ /* 0x000fe20003f84070 */
[----:B------:R-:W-:Y:S02]  /*0ce0*/  IMAD.MOV R19, RZ, RZ, -R6 ;  /* 0x000000ffff137224 */ /* 0x000fe400078e0a06 */
[----:B------:R-:W-:-:S04]  /*0cf0*/  IMAD.HI.U32 R6, R9, R27, RZ ;  /* 0x0000001b09067227 */ /* 0x000fc800078e00ff */
[--C-:B------:R-:W-:Y:S02]  /*0d00*/  @!P5 IMAD.IADD R23, R23, 0x1, -R4.reuse ;  /* 0x000000011717d824 */ /* 0x100fe400078e0a04 */
[----:B------:R-:W-:Y:S02]  /*0d10*/  IMAD.MOV.U32 R17, RZ, RZ, R7 ;  /* 0x000000ffff117224 */ /* 0x000fe400078e0007 */
[----:B------:R-:W-:Y:S01]  /*0d20*/  @!P6 IMAD.IADD R13, R13, 0x1, -R4 ;  /* 0x000000010d0de824 */ /* 0x000fe200078e0a04 */
[----:B------:R-:W-:Y:S01]  /*0d30*/  ISETP.GE.AND P6, PT, R12, RZ, PT ;  /* 0x000000ff0c00720c */ /* 0x000fe20003fc6270 */
[C---:B------:R-:W-:Y:S01]  /*0d40*/  IMAD R7, R4.reuse, R19, R10 ;  /* 0x0000001304077224 */ /* 0x040fe200078e020a */
[----:B------:R-:W-:Y:S01]  /*0d50*/  ISETP.GT.U32.AND P5, PT, R4, R23, PT ;  /* 0x000000170400720c */ /* 0x000fe20003fa4070 */
[----:B------:R-:W-:-:S04]  /*0d60*/  IMAD.HI.U32 R10, R9, R29, RZ ;  /* 0x0000001d090a7227 */ /* 0x000fc800078e00ff */
[----:B------:R-:W-:Y:S01]  /*0d70*/  @!P4 IMAD.IADD R11, R11, 0x1, -R4 ;  /* 0x000000010b0bc824 */ /* 0x000fe200078e0a04 */
[C---:B------:R-:W-:Y:S01]  /*0d80*/  ISETP.GT.U32.AND P4, PT, R4.reuse, R7, PT ;  /* 0x000000070400720c */ /* 0x040fe20003f84070 */
[----:B------:R-:W-:Y:S02]  /*0d90*/  IMAD.MOV R12, RZ, RZ, -R6 ;  /* 0x000000ffff0c7224 */ /* 0x000fe400078e0a06 */
[----:B------:R-:W-:Y:S02]  /*0da0*/  IMAD.MOV R10, RZ, RZ, -R10 ;  /* 0x000000ffff0a7224 */ /* 0x000fe400078e0a0a */
[C---:B------:R-:W-:Y:S02]  /*0db0*/  IMAD R27, R4.reuse, R12, R27 ;  /* 0x0000000c041b7224 */ /* 0x040fe400078e021b */
[----:B------:R-:W-:Y:S02]  /*0dc0*/  IMAD.MOV.U32 R19, RZ, RZ, R11 ;  /* 0x000000ffff137224 */ /* 0x000fe400078e000b */
[----:B------:R-:W-:-:S02]  /*0dd0*/  IMAD R29, R4, R10, R29 ;  /* 0x0000000a041d7224 */ /* 0x000fc400078e021d */
[----:B------:R-:W-:Y:S01]  /*0de0*/  @!P3 IMAD.MOV R19, RZ, RZ, -R19 ;  /* 0x000000ffff13b224 */ /* 0x000fe200078e0a13 */
[C---:B------:R-:W-:Y:S01]  /*0df0*/  ISETP.GT.U32.AND P3, PT, R4.reuse, R27, PT ;  /* 0x0000001b0400720c */ /* 0x040fe20003f64070 */
[----:B------:R-:W-:Y:S01]  /*0e00*/  @!P5 IMAD.IADD R23, R23, 0x1, -R4 ;  /* 0x000000011717d824 */ /* 0x000fe200078e0a04 */
[----:B------:R-:W-:Y:S01]  /*0e10*/  ISETP.GT.U32.AND P5, PT, R4, R29, PT ;  /* 0x0000001d0400720c */ /* 0x000fe20003fa4070 */
[----:B------:R-:W-:Y:S01]  /*0e20*/  @!P2 IMAD.MOV R17, RZ, RZ, -R17 ;  /* 0x000000ffff11a224 */ /* 0x000fe200078e0a11 */
[----:B------:R-:W-:Y:S01]  /*0e30*/  ISETP.GE.AND P2, PT, R20, RZ, PT ;  /* 0x000000ff1400720c */ /* 0x000fe20003f46270 */
[----:B------:R-:W-:Y:S01]  /*0e40*/  IMAD.HI.U32 R6, R9, R14, RZ ;  /* 0x0000000e09067227 */ /* 0x000fe200078e00ff */
[----:B------:R-:W-:-:S03]  /*0e50*/  LOP3.LUT R20, R8, 0x24, RZ, 0xfc, !PT ;  /* 0x0000002408147812 */ /* 0x000fc600078efcff */
[----:B------:R-:W-:Y:S01]  /*0e60*/  IMAD.MOV R21, RZ, RZ, -R6 ;  /* 0x000000ffff157224 */ /* 0x000fe200078e0a06 */
[----:B------:R-:W-:Y:S01]  /*0e70*/  IABS R10, R20 ;  /* 0x00000014000a7213 */ /* 0x000fe20000000000 */
[--C-:B------:R-:W-:Y:S02]  /*0e80*/  @!P4 IMAD.IADD R7, R7, 0x1, -R4.reuse ;  /* 0x000000010707c824 */ /* 0x100fe400078e0a04 */
[--C-:B------:R-:W-:Y:S01]  /*0e90*/  @!P3 IMAD.IADD R27, R27, 0x1, -R4.reuse ;  /* 0x000000011b1bb824 */ /* 0x100fe200078e0a04 */
[----:B------:R-:W-:Y:S01]  /*0ea0*/  ISETP.GE.AND P3, PT, R24, RZ, PT ;  /* 0x000000ff1800720c */ /* 0x000fe20003f66270 */
[----:B------:R-:W-:Y:S01]  /*0eb0*/  @!P5 IMAD.IADD R29, R29, 0x1, -R4 ;  /* 0x000000011d1dd824 */ /* 0x000fe200078e0a04 */
[C---:B------:R-:W-:Y:S01]  /*0ec0*/  ISETP.GT.U32.AND P4, PT, R4.reuse, R7, PT ;  /* 0x000000070400720c */ /* 0x040fe20003f84070 */
[C---:B------:R-:W-:Y:S01]  /*0ed0*/  IMAD R11, R4.reuse, R21, R14 ;  /* 0x00000015040b7224 */ /* 0x040fe200078e020e */
[----:B------:R-:W-:Y:S01]  /*0ee0*/  ISETP.GT.U32.AND P5, PT, R4, R27, PT ;  /* 0x0000001b0400720c */ /* 0x000fe20003fa4070 */
[----:B------:R-:W-:Y:S01]  /*0ef0*/  IMAD.HI.U32 R6, R9, R10, RZ ;  /* 0x0000000a09067227 */ /* 0x000fe200078e00ff */
[----:B------:R-:W-:-:S02]  /*0f00*/  LOP3.LUT R14, R8, 0x28, RZ, 0xfc, !PT ;  /* 0x00000028080e7812 */ /* 0x000fc400078efcff */
[----:B------:R-:W-:Y:S01]  /*0f10*/  LOP3.LUT R24, R8, 0x34, RZ, 0xfc, !PT ;  /* 0x0000003408187812 */ /* 0x000fe200078efcff */
[----:B------:R-:W-:Y:S02]  /*0f20*/  IMAD.MOV.U32 R21, RZ, RZ, R13 ;  /* 0x000000ffff157224 */ /* 0x000fe400078e000d */
[----:B------:R-:W-:Y:S01]  /*0f30*/  @!P6 IMAD.MOV R23, RZ, RZ, -R23 ;  /* 0x000000ffff17e224 */ /* 0x000fe200078e0a17 */
[----:B------:R-:W-:Y:S01]  /*0f40*/  ISETP.GT.U32.AND P6, PT, R4, R11, PT ;  /* 0x0000000b0400720c */ /* 0x000fe20003fc4070 */
[----:B------:R-:W-:Y:S01]  /*0f50*/  IMAD.MOV R13, RZ, RZ, -R6 ;  /* 0x000000ffff0d7224 */ /* 0x000fe200078e0a06 */
[----:B------:R-:W-:Y:S01]  /*0f60*/  IABS R6, R14 ;  /* 0x0000000e00067213 */ /* 0x000fe20000000000 */
[----:B------:R-:W-:Y:S01]  /*0f70*/  @!P4 IMAD.IADD R7, R7, 0x1, -R4 ;  /* 0x000000010707c824 */ /* 0x000fe200078e0a04 */
[----:B------:R-:W-:Y:S01]  /*0f80*/  ISETP.GE.AND P4, PT, R22, RZ, PT ;  /* 0x000000ff1600720c */ /* 0x000fe20003f86270 */
[----:B------:R-:W-:Y:S01]  /*0f90*/  IMAD R13, R4, R13, R10 ;  /* 0x0000000d040d7224 */ /* 0x000fe200078e020a */
[----:B------:R-:W-:Y:S01]  /*0fa0*/  LOP3.LUT R22, R8, 0x30, RZ, 0xfc, !PT ;  /* 0x0000003008167812 */ /* 0x000fe200078efcff */
[----:B------:R-:W-:Y:S01]  /*0fb0*/  @!P5 IMAD.IADD R27, R27, 0x1, -R4 ;  /* 0x000000011b1bd824 */ /* 0x000fe200078e0a04 */
[----:B------:R-:W-:Y:S01]  /*0fc0*/  IABS R12, R24 ;  /* 0x00000018000c7213 */ /* 0x000fe20000000000 */
[----:B------:R-:W-:Y:S01]  /*0fd0*/  IMAD.MOV.U32 R10, RZ, RZ, R6 ;  /* 0x000000ffff0a7224 */ /* 0x000fe200078e0006 */
[----:B------:R-:W-:Y:S01]  /*0fe0*/  ISETP.GT.U32.AND P5, PT, R4, R13, PT ;  /* 0x0000000d0400720c */ /* 0x000fe20003fa4070 */
[----:B------:R-:W-:Y:S01]  /*0ff0*/  @!P2 IMAD.MOV R21, RZ, RZ, -R21 ;  /* 0x000000ffff15a224 */ /* 0x000fe200078e0a15 */
[----:B------:R-:W-:Y:S01]  /*1000*/  ISETP.GE.AND P2, PT, R18, RZ, PT ;  /* 0x000000ff1200720c */ /* 0x000fe20003f46270 */
[----:B------:R-:W-:Y:S01]  /*1010*/  @!P6 IMAD.IADD R11, R11, 0x1, -R4 ;  /* 0x000000010b0be824 */ /* 0x000fe200078e0a04 */
[----:B------:R-:W-:Y:S01]  /*1020*/  ISETP.GT.U32.AND P6, PT, R4, R29, PT ;  /* 0x0000001d0400720c */ /* 0x000fe20003fc4070 */
[----:B------:R-:W-:Y:S01]  /*1030*/  IMAD.HI.U32 R6, R9, R10, RZ ;  /* 0x0000000a09067227 */ /* 0x000fe200078e00ff */
[----:B------:R-:W-:-:S02]  /*1040*/  LOP3.LUT R18, R8, 0x2c, RZ, 0xfc, !PT ;  /* 0x0000002c08127812 */ /* 0x000fc400078efcff */
[----:B------:R-:W-:Y:S01]  /*1050*/  IABS R39, R22 ;  /* 0x0000001600277213 */ /* 0x000fe20000000000 */
[----:B------:R-:W-:Y:S01]  /*1060*/  IMAD.MOV.U32 R25, RZ, RZ, R7 ;  /* 0x000000ffff197224 */ /* 0x000fe200078e0007 */
[----:B------:R-:W-:Y:S01]  /*1070*/  IABS R37, R18 ;  /* 0x0000001200257213 */ /* 0x000fe20000000000 */
[----:B------:R-:W-:Y:S02]  /*1080*/  IMAD.MOV R7, RZ, RZ, -R6 ;  /* 0x000000ffff077224 */ /* 0x000fe400078e0a06 */
[----:B------:R-:W-:Y:S01]  /*1090*/  @!P5 IMAD.IADD R13, R13, 0x1, -R4 ;  /* 0x000000010d0dd824 */ /* 0x000fe200078e0a04 */
[----:B------:R-:W-:Y:S01]  /*10a0*/  ISETP.GE.AND P5, PT, R20, RZ, PT ;  /* 0x000000ff1400720c */ /* 0x000fe20003fa6270 */
[----:B------:R-:W-:Y:S01]  /*10b0*/  IMAD R7, R4, R7, R10 ;  /* 0x0000000704077224 */ /* 0x000fe200078e020a */
[----:B------:R-:W-:Y:S01]  /*10c0*/  LOP3.LUT R20, R8, 0x38, RZ, 0xfc, !PT ;  /* 0x0000003808147812 */ /* 0x000fe200078efcff */
[----:B------:R-:W-:-:S04]  /*10d0*/  IMAD.HI.U32 R6, R9, R37, RZ ;  /* 0x0000002509067227 */ /* 0x000fc800078e00ff */
[----:B------:R-:W-:Y:S01]  /*10e0*/  @!P4 IMAD.MOV R27, RZ, RZ, -R27 ;  /* 0x000000ffff1bc224 */ /* 0x000fe200078e0a1b */
[C---:B------:R-:W-:Y:S01]  /*10f0*/  ISETP.GT.U32.AND P4, PT, R4.reuse, R13, PT ;  /* 0x0000000d0400720c */ /* 0x040fe20003f84070 */
[----:B------:R-:W-:Y:S01]  /*1100*/  @!P2 IMAD.MOV R25, RZ, RZ, -R25 ;  /* 0x000000ffff19a224 */ /* 0x000fe200078e0a19 */
[C---:B------:R-:W-:Y:S01]  /*1110*/  ISETP.GT.U32.AND P2, PT, R4.reuse, R11, PT ;  /* 0x0000000b0400720c */ /* 0x040fe20003f44070 */
[----:B------:R-:W-:Y:S01]  /*1120*/  @!P6 IMAD.IADD R29, R29, 0x1, -R4 ;  /* 0x000000011d1de824 */ /* 0x000fe200078e0a04 */
[----:B------:R-:W-:Y:S01]  /*1130*/  ISETP.GT.U32.AND P6, PT, R4, R7, PT ;  /* 0x000000070400720c */ /* 0x000fe20003fc4070 */
[----:B------:R-:W-:-:S04]  /*1140*/  IMAD.HI.U32 R10, R9, R39, RZ ;  /* 0x00000027090a7227 */ /* 0x000fc800078e00ff */
[----:B------:R-:W-:Y:S02]  /*1150*/  IMAD.MOV R6, RZ, RZ, -R6 ;  /* 0x000000ffff067224 */ /* 0x000fe400078e0a06 */
[----:B------:R-:W-:Y:S02]  /*1160*/  IMAD.MOV R10, RZ, RZ, -R10 ;  /* 0x000000ffff0a7224 */ /* 0x000fe400078e0a0a */
[C---:B------:R-:W-:Y:S02]  /*1170*/  IMAD R37, R4.reuse, R6, R37 ;  /* 0x0000000604257224 */ /* 0x040fe400078e0225 */
[C---:B------:R-:W-:Y:S02]  /*1180*/  IMAD R39, R4.reuse, R10, R39 ;  /* 0x0000000a04277224 */ /* 0x040fe400078e0227 */
[----:B------:R-:W-:Y:S01]  /*1190*/  @!P3 IMAD.MOV R29, RZ, RZ, -R29 ;  /* 0x000000ffff1db224 */ /* 0x000fe200078e0a1d */
[C---:B------:R-:W-:Y:S01]  /*11a0*/  ISETP.GT.U32.AND P3, PT, R4.reuse, R37, PT ;  /* 0x000000250400720c */ /* 0x040fe20003f64070 */
[--C-:B------:R-:W-:Y:S01]  /*11b0*/  @!P4 IMAD.IADD R13, R13, 0x1, -R4.reuse ;  /* 0x000000010d0dc824 */ /* 0x100fe200078e0a04 */
[----:B------:R-:W-:Y:S01]  /*11c0*/  ISETP.GT.U32.AND P4, PT, R4, R39, PT ;  /* 0x000000270400720c */ /* 0x000fe20003f84070 */
[--C-:B------:R-:W-:Y:S01]  /*11d0*/  @!P2 IMAD.IADD R11, R11, 0x1, -R4.reuse ;  /* 0x000000010b0ba824 */ /* 0x100fe200078e0a04 */
[----:B------:R-:W-:Y:S01]  /*11e0*/  ISETP.GE.AND P2, PT, R26, RZ, PT ;  /* 0x000000ff1a00720c */ /* 0x000fe20003f46270 */
[----:B------:R-:W-:Y:S01]  /*11f0*/  @!P6 IMAD.IADD R7, R7, 0x1, -R4 ;  /* 0x000000010707e824 */ /* 0x000fe200078e0a04 */
[----:B------:R-:W-:Y:S01]  /*1200*/  LOP3.LUT R26, R8, 0x3c, RZ, 0xfc, !PT ;  /* 0x0000003c081a7812 */ /* 0x000fe200078efcff */
[----:B------:R-:W-:-:S03]  /*1210*/  IMAD.HI.U32 R6, R9, R12, RZ ;  /* 0x0000000c09067227 */ /* 0x000fc600078e00ff */
[C---:B------:R-:W-:Y:S01]  /*1220*/  ISETP.GT.U32.AND P6, PT, R4.reuse, R7, PT ;  /* 0x000000070400720c */ /* 0x040fe20003fc4070 */
[----:B------:R-:W-:Y:S01]  /*1230*/  IMAD.MOV.U32 R31, RZ, RZ, R11 ;  /* 0x000000ffff1f7224 */ /* 0x000fe200078e000b */
[----:B------:R-:W-:Y:S01]  /*1240*/  IABS R45, R26 ;  /* 0x0000001a002d7213 */ /* 0x000fe20000000000 */
[----:B------:R-:W-:Y:S02]  /*1250*/  IMAD.MOV R11, RZ, RZ, -R6 ;  /* 0x000000ffff0b7224 */ /* 0x000fe400078e0a06 */
[----:B------:R-:W-:Y:S01]  /*1260*/  @!P3 IMAD.IADD R37, R37, 0x1, -R4 ;  /* 0x000000012525b824 */ /* 0x000fe200078e0a04 */
[----:B------:R-:W1:Y:S01]  /*1270*/  I2F.RP R6, R75 ;  /* 0x0000004b00067306 */ /* 0x000e620000209400 */
[C---:B------:R-:W-:Y:S01]  /*1280*/  IMAD R11, R4.reuse, R11, R12 ;  /* 0x0000000b040b7224 */ /* 0x040fe200078e020c */
[----:B------:R-:W-:Y:S01]  /*1290*/  IABS R12, R20 ;  /* 0x00000014000c7213 */ /* 0x000fe20000000000 */
[----:B------:R-:W-:Y:S01]  /*12a0*/  @!P4 IMAD.IADD R39, R39, 0x1, -R4 ;  /* 0x000000012727c824 */ /* 0x000fe200078e0a04 */
[----:B------:R-:W-:Y:S01]  /*12b0*/  ISETP.GT.U32.AND P4, PT, R4, R37, PT ;  /* 0x000000250400720c */ /* 0x000fe20003f84070 */
[----:B------:R-:W-:Y:S01]  /*12c0*/  @!P2 IMAD.MOV R31, RZ, RZ, -R31 ;  /* 0x000000ffff1fa224 */ /* 0x000fe200078e0a1f */
[----:B------:R-:W-:Y:S01]  /*12d0*/  ISETP.GE.AND P2, PT, R14, RZ, PT ;  /* 0x000000ff0e00720c */ /* 0x000fe20003f46270 */
[----:B------:R-:W-:Y:S01]  /*12e0*/  IMAD.HI.U32 R10, R9, R12, RZ ;  /* 0x0000000c090a7227 */ /* 0x000fe200078e00ff */
[----:B------:R-:W-:-:S02]  /*12f0*/  ISETP.GE.AND P3, PT, R18, RZ, PT ;  /* 0x000000ff1200720c */ /* 0x000fc40003f66270 */
[----:B------:R-:W-:Y:S01]  /*1300*/  LOP3.LUT R18, R8, 0x44, RZ, 0xfc, !PT ;  /* 0x0000004408127812 */ /* 0x000fe200078efcff */
[----:B------:R-:W-:Y:S01]  /*1310*/  @!P6 IMAD.IADD R7, R7, 0x1, -R4 ;  /* 0x000000010707e824 */ /* 0x000fe200078e0a04 */
[C---:B------:R-:W-:Y:S01]  /*1320*/  ISETP.GT.U32.AND P6, PT, R4.reuse, R11, PT ;  /* 0x0000000b0400720c */ /* 0x040fe20003fc4070 */
[----:B------:R-:W-:Y:S01]  /*1330*/  IMAD.MOV R41, RZ, RZ, -R10 ;  /* 0x000000ffff297224 */ /* 0x000fe200078e0a0a */
[----:B------:R-:W-:Y:S01]  /*1340*/  IABS R14, R18 ;  /* 0x00000012000e7213 */ /* 0x000fe20000000000 */
[----:B------:R-:W-:Y:S01]  /*1350*/  IMAD.MOV.U32 R33, RZ, RZ, R13 ;  /* 0x000000ffff217224 */ /* 0x000fe200078e000d */
[----:B-1----:R-:W1:Y:S01]  /*1360*/  MUFU.RCP R6, R6 ;  /* 0x0000000600067308 */ /* 0x002e620000001000 */
[C---:B------:R-:W-:Y:S02]  /*1370*/  IMAD R13, R4.reuse, R41, R12 ;  /* 0x00000029040d7224 */ /* 0x040fe400078e020c */
[----:B------:R-:W-:Y:S02]  /*1380*/  @!P4 IMAD.IADD R37, R37, 0x1, -R4 ;  /* 0x000000012525c824 */ /* 0x000fe400078e0a04 */
[----:B------:R-:W-:Y:S01]  /*1390*/  IMAD.MOV.U32 R35, RZ, RZ, R7 ;  /* 0x000000ffff237224 */ /* 0x000fe200078e0007 */
[----:B------:R-:W-:Y:S01]  /*13a0*/  ISETP.GT.U32.AND P4, PT, R4, R13, PT ;  /* 0x0000000d0400720c */ /* 0x000fe20003f84070 */
[----:B------:R-:W-:-:S04]  /*13b0*/  IMAD.HI.U32 R7, R9, R45, RZ ;  /* 0x0000002d09077227 */ /* 0x000fc800078e00ff */
[--C-:B------:R-:W-:Y:S01]  /*13c0*/  @!P6 IMAD.IADD R11, R11, 0x1, -R4.reuse ;  /* 0x000000010b0be824 */ /* 0x100fe200078e0a04 */
[C---:B------:R-:W-:Y:S01]  /*13d0*/  ISETP.GT.U32.AND P6, PT, R4.reuse, R39, PT ;  /* 0x000000270400720c */ /* 0x040fe20003fc4070 */
[----:B------:R-:W-:Y:S02]  /*13e0*/  IMAD.MOV R10, RZ, RZ, -R7 ;  /* 0x000000ffff0a7224 */ /* 0x000fe400078e0a07 */
[----:B------:R-:W-:Y:S01]  /*13f0*/  @!P2 IMAD.MOV R35, RZ, RZ, -R35 ;  /* 0x000000ffff23a224 */ /* 0x000fe200078e0a23 */
[C---:B------:R-:W-:Y:S01]  /*1400*/  ISETP.GT.U32.AND P2, PT, R4.reuse, R11, PT ;  /* 0x0000000b0400720c */ /* 0x040fe20003f44070 */
[----:B------:R-:W-:Y:S01]  /*1410*/  IMAD R45, R4, R10, R45 ;  /* 0x0000000a042d7224 */ /* 0x000fe200078e022d */
[----:B-1----:R-:W-:Y:S01]  /*1420*/  IADD3 R6, R6, 0xffffffe, RZ ;  /* 0x0ffffffe06067810 */ /* 0x002fe20007ffe0ff */
[--C-:B------:R-:W-:Y:S02]  /*1430*/  @!P4 IMAD.IADD R13, R13, 0x1, -R4.reuse ;  /* 0x000000010d0dc824 */ /* 0x100fe400078e0a04 */
[----:B------:R-:W-:Y:S01]  /*1440*/  @!P5 IMAD.MOV R33, RZ, RZ, -R33 ;  /* 0x000000ffff21d224 */ /* 0x000fe200078e0a21 */
[----:B------:R-:W-:Y:S01]  /*1450*/  ISETP.GT.U32.AND P4, PT, R4, R45, PT ;  /* 0x0000002d0400720c */ /* 0x000fe20003f84070 */
[----:B------:R-:W-:Y:S01]  /*1460*/  @!P3 IMAD.MOV R37, RZ, RZ, -R37 ;  /* 0x000000ffff25b224 */ /* 0x000fe200078e0a25 */
[----:B------:R-:W-:Y:S01]  /*1470*/  ISETP.GE.AND P5, PT, R22, RZ, PT ;  /* 0x000000ff1600720c */ /* 0x000fe20003fa6270 */
[----:B------:R-:W-:Y:S01]  /*1480*/  @!P6 IMAD.IADD R39, R39, 0x1, -R4 ;  /* 0x000000012727e824 */ /* 0x000fe200078e0a04 */
[----:B------:R-:W-:Y:S01]  /*1490*/  LOP3.LUT R22, R8, 0x40, RZ, 0xfc, !PT ;  /* 0x0000004008167812 */ /* 0x000fe200078efcff */
[----:B------:R-:W-:Y:S01]  /*14a0*/  IMAD.HI.U32 R10, R9, R14, RZ ;  /* 0x0000000e090a7227 */ /* 0x000fe200078e00ff */
[----:B------:R-:W-:-:S02]  /*14b0*/  ISETP.GE.AND P6, PT, R24, RZ, PT ;  /* 0x000000ff1800720c */ /* 0x000fc40003fc6270 */
[----:B------:R-:W-:Y:S01]  /*14c0*/  IABS R47, R22 ;  /* 0x00000016002f7213 */ /* 0x000fe20000000000 */
[----:B------:R-:W-:Y:S01]  /*14d0*/  @!P2 IMAD.IADD R11, R11, 0x1, -R4 ;  /* 0x000000010b0ba824 */ /* 0x000fe200078e0a04 */
[----:B------:R-:W-:Y:S01]  /*14e0*/  ISETP.GE.AND P2, PT, R20, RZ, PT ;  /* 0x000000ff1400720c */ /* 0x000fe20003f46270 */
[----:B------:R-:W-:Y:S01]  /*14f0*/  IMAD.MOV R43, RZ, RZ, -R10 ;  /* 0x000000ffff2b7224 */ /* 0x000fe200078e0a0a */
[----:B------:R-:W-:Y:S01]  /*1500*/  LOP3.LUT R20, R8, 0x48, RZ, 0xfc, !PT ;  /* 0x0000004808147812 */ /* 0x000fe200078efcff */
[----:B------:R-:W-:Y:S01]  /*1510*/  @!P4 IMAD.IADD R45, R45, 0x1, -R4 ;  /* 0x000000012d2dc824 */ /* 0x000fe200078e0a04 */
[C---:B------:R-:W-:Y:S01]  /*1520*/  ISETP.GT.U32.AND P3, PT, R4.reuse, R13, PT ;  /* 0x0000000d0400720c */ /* 0x040fe20003f64070 */
[C---:B------:R-:W-:Y:S01]  /*1530*/  IMAD.HI.U32 R7, R9.reuse, R47, RZ ;  /* 0x0000002f09077227 */ /* 0x040fe200078e00ff */
[----:B------:R-:W-:Y:S02]  /*1540*/  IABS R49, R20 ;  /* 0x0000001400317213 */ /* 0x000fe40000000000 */
[----:B------:R-:W-:Y:S01]  /*1550*/  ISETP.GT.U32.AND P4, PT, R4, R45, PT ;  /* 0x0000002d0400720c */ /* 0x000fe20003f84070 */
[----:B------:R-:W-:Y:S01]  /*1560*/  IMAD.MOV R7, RZ, RZ, -R7 ;  /* 0x000000ffff077224 */ /* 0x000fe200078e0a07 */
[----:B------:R-:W-:Y:S01]  /*1570*/  LOP3.LUT R24, R8, 0x4c, RZ, 0xfc, !PT ;  /* 0x0000004c08187812 */ /* 0x000fe200078efcff */
[----:B------:R-:W-:-:S03]  /*1580*/  IMAD.HI.U32 R12, R9, R49, RZ ;  /* 0x00000031090c7227 */ /* 0x000fc600078e00ff */
[----:B------:R-:W-:Y:S01]  /*1590*/  IABS R51, R24 ;  /* 0x0000001800337213 */ /* 0x000fe20000000000 */
[----:B------:R-:W-:Y:S02]  /*15a0*/  IMAD.MOV R12, RZ, RZ, -R12 ;  /* 0x000000ffff0c7224 */ /* 0x000fe400078e0a0c */
[C---:B------:R-:W-:Y:S02]  /*15b0*/  IMAD R47, R4.reuse, R7, R47 ;  /* 0x00000007042f7224 */ /* 0x040fe400078e022f */
[C---:B------:R-:W-:Y:S01]  /*15c0*/  IMAD R49, R4.reuse, R12, R49 ;  /* 0x0000000c04317224 */ /* 0x040fe200078e0231 */
[----:B------:R1:W2:Y:S01]  /*15d0*/  F2I.FTZ.U32.TRUNC.NTZ R7, R6 ;  /* 0x0000000600077305 */ /* 0x0002a2000021f000 */
[----:B------:R-:W-:Y:S02]  /*15e0*/  @!P4 IMAD.IADD R45, R45, 0x1, -R4 ;  /* 0x000000012d2dc824 */ /* 0x000fe400078e0a04 */
[----:B------:R-:W-:Y:S01]  /*15f0*/  IMAD.MOV.U32 R41, RZ, RZ, R11 ;  /* 0x000000ffff297224 */ /* 0x000fe200078e000b */
[C---:B------:R-:W-:Y:S01]  /*1600*/  ISETP.GT.U32.AND P4, PT, R4.reuse, R49, PT ;  /* 0x000000310400720c */ /* 0x040fe20003f84070 */
[----:B------:R-:W-:-:S02]  /*1610*/  IMAD R11, R4, R43, R14 ;  /* 0x0000002b040b7224 */ /* 0x000fc400078e020e */
[----:B------:R-:W-:Y:S01]  /*1620*/  @!P5 IMAD.MOV R39, RZ, RZ, -R39 ;  /* 0x000000ffff27d224 */ /* 0x000fe200078e0a27 */
[----:B------:R-:W-:Y:S01]  /*1630*/  ISETP.GT.U32.AND P5, PT, R4, R47, PT ;  /* 0x0000002f0400720c */ /* 0x000fe20003fa4070 */
[----:B------:R-:W-:Y:S01]  /*1640*/  @!P6 IMAD.MOV R41, RZ, RZ, -R41 ;  /* 0x000000ffff29e224 */ /* 0x000fe200078e0a29 */
[----:B------:R-:W-:Y:S01]  /*1650*/  ISETP.GE.AND P6, PT, R26, RZ, PT ;  /* 0x000000ff1a00720c */ /* 0x000fe20003fc6270 */
[--C-:B------:R-:W-:Y:S01]  /*1660*/  @!P3 IMAD.IADD R13, R13, 0x1, -R4.reuse ;  /* 0x000000010d0db824 */ /* 0x100fe200078e0a04 */
[----:B------:R-:W-:Y:S01]  /*1670*/  LOP3.LUT R26, R8, 0x50, RZ, 0xfc, !PT ;  /* 0x00000050081a7812 */ /* 0x000fe200078efcff */
[----:B-1----:R-:W-:Y:S01]  /*1680*/  IMAD.HI.U32 R6, R9, R51, RZ ;  /* 0x0000003309067227 */ /* 0x002fe200078e00ff */
[----:B------:R-:W-:Y:S02]  /*1690*/  ISETP.GT.U32.AND P3, PT, R4, R11, PT ;  /* 0x0000000b0400720c */ /* 0x000fe40003f64070 */
[----:B------:R-:W-:Y:S01]  /*16a0*/  IABS R12, R26 ;  /* 0x0000001a000c7213 */ /* 0x000fe20000000000 */
[----:B------:R-:W-:-:S02]  /*16b0*/  @!P4 IMAD.IADD R49, R49, 0x1, -R4 ;  /* 0x000000013131c824 */ /* 0x000fc400078e0a04 */
[----:B------:R-:W-:Y:S02]  /*16c0*/  IMAD.MOV R6, RZ, RZ, -R6 ;  /* 0x000000ffff067224 */ /* 0x000fe400078e0a06 */
[----:B--2---:R-:W-:Y:S01]  /*16d0*/  IMAD.MOV R14, RZ, RZ, -R7 ;  /* 0x000000ffff0e7224 */ /* 0x004fe200078e0a07 */
[----:B------:R-:W-:Y:S01]  /*16e0*/  ISETP.GT.U32.AND P4, PT, R4, R49, PT ;  /* 0x000000310400720c */ /* 0x000fe20003f84070 */
[----:B------:R-:W-:-:S04]  /*16f0*/  IMAD.HI.U32 R10, R9, R12, RZ ;  /* 0x0000000c090a7227 */ /* 0x000fc800078e00ff */
[----:B------:R-:W-:Y:S01]  /*1700*/  @!P5 IMAD.IADD R47, R47, 0x1, -R4 ;  /* 0x000000012f2fd824 */ /* 0x000fe200078e0a04 */
[----:B------:R-:W-:Y:S01]  /*1710*/  ISETP.GE.AND P5, PT, R22, RZ, PT ;  /* 0x000000ff1600720c */ /* 0x000fe20003fa6270 */
[----:B------:R-:W-:Y:S01]  /*1720*/  IMAD R51, R4, R6, R51 ;  /* 0x0000000604337224 */ /* 0x000fe200078e0233 */
[----:B------:R-:W-:Y:S01]  /*1730*/  LOP3.LUT R22, R8, 0x60, RZ, 0xfc, !PT ;  /* 0x0000006008167812 */ /* 0x000fe200078efcff */
[----:B------:R-:W-:Y:S02]  /*1740*/  IMAD.MOV.U32 R43, RZ, RZ, R13 ;  /* 0x000000ffff2b7224 */ /* 0x000fe400078e000d */
[----:B------:R-:W-:Y:S01]  /*1750*/  IMAD.MOV.U32 R6, RZ, RZ, RZ ;  /* 0x000000ffff067224 */ /* 0x000fe200078e00ff */
[----:B------:R-:W-:Y:S01]  /*1760*/  IABS R61, R22 ;  /* 0x00000016003d7213 */ /* 0x000fe20000000000 */
[----:B------:R-:W-:Y:S02]  /*1770*/  IMAD R13, R14, R75, RZ ;  /* 0x0000004b0e0d7224 */ /* 0x000fe400078e02ff */
[----:B------:R-:W-:-:S02]  /*1780*/  IMAD.MOV R53, RZ, RZ, -R10 ;  /* 0x000000ffff357224 */ /* 0x000fc400078e0a0a */
[----:B------:R-:W-:Y:S01]  /*1790*/  @!P3 IMAD.IADD R11, R11, 0x1, -R4 ;  /* 0x000000010b0bb824 */ /* 0x000fe200078e0a04 */
[C---:B------:R-:W-:Y:S01]  /*17a0*/  ISETP.GT.U32.AND P3, PT, R4.reuse, R47, PT ;  /* 0x0000002f0400720c */ /* 0x040fe20003f64070 */
[----:B------:R-:W-:Y:S01]  /*17b0*/  @!P6 IMAD.MOV R45, RZ, RZ, -R45 ;  /* 0x000000ffff2de224 */ /* 0x000fe200078e0a2d */
[----:B------:R-:W-:Y:S01]  /*17c0*/  ISETP.GT.U32.AND P6, PT, R4, R51, PT ;  /* 0x000000330400720c */ /* 0x000fe20003fc4070 */
[----:B------:R-:W-:-:S04]  /*17d0*/  IMAD.HI.U32 R6, R7, R13, R6 ;  /* 0x0000000d07067227 */ /* 0x000fc800078e0006 */
[----:B------:R-:W-:Y:S01]  /*17e0*/  IMAD R13, R4, R53, R12 ;  /* 0x00000035040d7224 */ /* 0x000fe200078e020c */
[----:B------:R-:W-:Y:S01]  /*17f0*/  LOP3.LUT R12, R8, 0x54, RZ, 0xfc, !PT ;  /* 0x00000054080c7812 */ /* 0x000fe200078efcff */
[----:B------:R-:W-:Y:S01]  /*1800*/  @!P2 IMAD.MOV R43, RZ, RZ, -R43 ;  /* 0x000000ffff2ba224 */ /* 0x000fe200078e0a2b */
[C---:B------:R-:W-:Y:S01]  /*1810*/  ISETP.GT.U32.AND P2, PT, R4.reuse, R11, PT ;  /* 0x0000000b0400720c */ /* 0x040fe20003f44070 */
[--C-:B------:R-:W-:Y:S01]  /*1820*/  @!P4 IMAD.IADD R49, R49, 0x1, -R4.reuse ;  /* 0x000000013131c824 */ /* 0x100fe200078e0a04 */
[----:B------:R-:W-:Y:S01]  /*1830*/  ISETP.GT.U32.AND P4, PT, R4, R13, PT ;  /* 0x0000000d0400720c */ /* 0x000fe20003f84070 */
[--C-:B------:R-:W-:Y:S01]  /*1840*/  @!P3 IMAD.IADD R47, R47, 0x1, -R4.reuse ;  /* 0x000000012f2fb824 */ /* 0x100fe200078e0a04 */
[----:B------:R-:W-:Y:S01]  /*1850*/  IABS R10, R12 ;  /* 0x0000000c000a7213 */ /* 0x000fe20000000000 */
[----:B------:R-:W-:Y:S01]  /*1860*/  @!P6 IMAD.IADD R51, R51, 0x1, -R4 ;  /* 0x000000013333e824 */ /* 0x000fe200078e0a04 */
[----:B------:R-:W-:Y:S01]  /*1870*/  ISETP.GE.AND P3, PT, R18, RZ, PT ;  /* 0x000000ff1200720c */ /* 0x000fe20003f66270 */
[----:B------:R-:W-:Y:S01]  /*1880*/  @!P5 IMAD.MOV R47, RZ, RZ, -R47 ;  /* 0x000000ffff2fd224 */ /* 0x000fe200078e0a2f */
[----:B------:R-:W-:Y:S01]  /*1890*/  ISETP.GE.AND P6, PT, R24, RZ, PT ;  /* 0x000000ff1800720c */ /* 0x000fe20003fc6270 */
[----:B------:R-:W-:Y:S01]  /*18a0*/  IMAD R0, R0, 0x40, R3 ;  /* 0x0000004000007824 */ /* 0x000fe200078e0203 */
[----:B------:R-:W-:-:S02]  /*18b0*/  ISETP.GT.U32.AND P5, PT, R4, R51, PT ;  /* 0x000000330400720c */ /* 0x000fc40003fa4070 */
[----:B------:R-:W-:Y:S01]  /*18c0*/  LOP3.LUT R3, R8, 0x58, RZ, 0xfc, !PT ;  /* 0x0000005808037812 */ /* 0x000fe200078efcff */
[--C-:B------:R-:W-:Y:S01]  /*18d0*/  @!P2 IMAD.IADD R11, R11, 0x1, -R4.reuse ;  /* 0x000000010b0ba824 */ /* 0x100fe200078e0a04 */
[----:B------:R-:W-:Y:S01]  /*18e0*/  ISETP.GE.AND P2, PT, R20, RZ, PT ;  /* 0x000000ff1400720c */ /* 0x000fe20003f46270 */
[----:B------:R-:W-:Y:S01]  /*18f0*/  @!P4 IMAD.IADD R13, R13, 0x1, -R4 ;  /* 0x000000010d0dc824 */ /* 0x000fe200078e0a04 */
[C---:B------:R-:W-:Y:S01]  /*1900*/  LOP3.LUT R20, R8.reuse, 0x5c, RZ, 0xfc, !PT ;  /* 0x0000005c08147812 */ /* 0x040fe200078efcff */
[----:B------:R-:W-:Y:S01]  /*1910*/  IMAD.MOV.U32 R7, RZ, RZ, R11 ;  /* 0x000000ffff077224 */ /* 0x000fe200078e000b */
[----:B------:R-:W-:Y:S01]  /*1920*/  LOP3.LUT R24, R8, 0x64, RZ, 0xfc, !PT ;  /* 0x0000006408187812 */ /* 0x000fe200078efcff */
[----:B------:R-:W-:Y:S01]  /*1930*/  IMAD.MOV.U32 R11, RZ, RZ, R10 ;  /* 0x000000ffff0b7224 */ /* 0x000fe200078e000a */
[----:B------:R-:W-:Y:S01]  /*1940*/  ISETP.GT.U32.AND P4, PT, R4, R13, PT ;  /* 0x0000000d0400720c */ /* 0x000fe20003f84070 */
[----:B------:R-:W-:Y:S01]  /*1950*/  @!P3 IMAD.MOV R7, RZ, RZ, -R7 ;  /* 0x000000ffff07b224 */ /* 0x000fe200078e0a07 */
[----:B------:R-:W-:Y:S01]  /*1960*/  IABS R59, R20 ;  /* 0x00000014003b7213 */ /* 0x000fe20000000000 */
[----:B------:R-:W-:Y:S01]  /*1970*/  IMAD.HI.U32 R10, R9, R11, RZ ;  /* 0x0000000b090a7227 */ /* 0x000fe200078e00ff */
[----:B------:R-:W-:-:S02]  /*1980*/  ISETP.GE.AND P3, PT, R26, RZ, PT ;  /* 0x000000ff1a00720c */ /* 0x000fc40003f66270 */
[----:B------:R-:W-:Y:S01]  /*1990*/  IABS R18, R24 ;  /* 0x0000001800127213 */ /* 0x000fe20000000000 */
[----:B------:R-:W-:Y:S01]  /*19a0*/  IMAD.MOV R10, RZ, RZ, -R10 ;  /* 0x000000ffff0a7224 */ /* 0x000fe200078e0a0a */
[----:B------:R-:W-:Y:S01]  /*19b0*/  LOP3.LUT R26, R8, 0x68, RZ, 0xfc, !PT ;  /* 0x00000068081a7812 */ /* 0x000fe200078efcff */
[----:B------:R-:W-:Y:S01]  /*19c0*/  @!P2 IMAD.MOV R49, RZ, RZ, -R49 ;  /* 0x000000ffff31a224 */ /* 0x000fe200078e0a31 */
[----:B------:R-:W-:Y:S01]  /*19d0*/  ISETP.GE.AND P2, PT, R12, RZ, PT ;  /* 0x000000ff0c00720c */ /* 0x000fe20003f46270 */
[--C-:B------:R-:W-:Y:S01]  /*19e0*/  @!P5 IMAD.IADD R51, R51, 0x1, -R4.reuse ;  /* 0x000000013333d824 */ /* 0x100fe200078e0a04 */
[----:B------:R-:W-:Y:S01]  /*19f0*/  ISETP.GE.AND P5, PT, R3, RZ, PT ;  /* 0x000000ff0300720c */ /* 0x000fe20003fa6270 */
[----:B------:R-:W-:Y:S01]  /*1a00*/  @!P4 IMAD.IADD R13, R13, 0x1, -R4 ;  /* 0x000000010d0dc824 */ /* 0x000fe200078e0a04 */
[----:B------:R-:W-:Y:S01]  /*1a10*/  IABS R12, R3 ;  /* 0x00000003000c7213 */ /* 0x000fe20000000000 */
[----:B------:R-:W-:Y:S01]  /*1a20*/  IMAD R3, R4, R10, R11 ;  /* 0x0000000a04037224 */ /* 0x000fe200078e020b */
[----:B------:R-:W-:Y:S01]  /*1a30*/  IABS R65, R26 ;  /* 0x0000001a00417213 */ /* 0x000fe20000000000 */
[----:B------:R-:W-:-:S03]  /*1a40*/  IMAD.HI.U32 R11, R9, R59, RZ ;  /* 0x0000003b090b7227 */ /* 0x000fc600078e00ff */
[----:B------:R-:W-:Y:S01]  /*1a50*/  ISETP.GT.U32.AND P4, PT, R4, R3, PT ;  /* 0x000000030400720c */ /* 0x000fe20003f84070 */
[----:B------:R-:W-:-:S04]  /*1a60*/  IMAD.HI.U32 R10, R9, R12, RZ ;  /* 0x0000000c090a7227 */ /* 0x000fc800078e00ff */
[----:B------:R-:W-:Y:S02]  /*1a70*/  IMAD.MOV R53, RZ, RZ, -R10 ;  /* 0x000000ffff357224 */ /* 0x000fe400078e0a0a */
[----:B------:R-:W-:-:S04]  /*1a80*/  IMAD.HI.U32 R10, R9, R61, RZ ;  /* 0x0000003d090a7227 */ /* 0x000fc800078e00ff */
[----:B------:R-:W-:Y:S02]  /*1a90*/  IMAD.MOV R14, RZ, RZ, -R11 ;  /* 0x000000ffff0e7224 */ /* 0x000fe400078e0a0b */
[----:B------:R-:W-:Y:S02]  /*1aa0*/  @!P4 IMAD.IADD R3, R3, 0x1, -R4 ;  /* 0x000000010303c824 */ /* 0x000fe400078e0a04 */
[C---:B------:R-:W-:Y:S02]  /*1ab0*/  IMAD R11, R4.reuse, R53, R12 ;  /* 0x00000035040b7224 */ /* 0x040fe400078e020c */
[----:B------:R-:W-:Y:S01]  /*1ac0*/  IMAD.MOV R16, RZ, RZ, -R10 ;  /* 0x000000ffff107224 */ /* 0x000fe200078e0a0a */
[C---:B------:R-:W-:Y:S01]  /*1ad0*/  ISETP.GT.U32.AND P4, PT, R4.reuse, R3, PT ;  /* 0x000000030400720c */ /* 0x040fe20003f84070 */
[----:B------:R-:W-:Y:S01]  /*1ae0*/  IMAD R59, R4, R14, R59 ;  /* 0x0000000e043b7224 */ /* 0x000fe200078e023b */
[----:B------:R-:W-:Y:S01]  /*1af0*/  LOP3.LUT R14, R8, 0x6c, RZ, 0xfc, !PT ;  /* 0x0000006c080e7812 */ /* 0x000fe200078efcff */
[----:B------:R-:W-:-:S02]  /*1b00*/  IMAD.MOV.U32 R53, RZ, RZ, R13 ;  /* 0x000000ffff357224 */ /* 0x000fc400078e000d */
[C---:B------:R-:W-:Y:S01]  /*1b10*/  IMAD R61, R4.reuse, R16, R61 ;  /* 0x00000010043d7224 */ /* 0x040fe200078e023d */
[----:B------:R-:W-:Y:S01]  /*1b20*/  IABS R67, R14 ;  /* 0x0000000e00437213 */ /* 0x000fe20000000000 */
[----:B------:R-:W-:Y:S01]  /*1b30*/  @!P3 IMAD.MOV R53, RZ, RZ, -R53 ;  /* 0x000000ffff35b224 */ /* 0x000fe200078e0a35 */
[C---:B------:R-:W-:Y:S01]  /*1b40*/  ISETP.GT.U32.AND P3, PT, R4.reuse, R59, PT ;  /* 0x0000003b0400720c */ /* 0x040fe20003f64070 */
[----:B------:R-:W-:Y:S01]  /*1b50*/  @!P6 IMAD.MOV R51, RZ, RZ, -R51 ;  /* 0x000000ffff33e224 */ /* 0x000fe200078e0a33 */
[----:B------:R-:W-:Y:S01]  /*1b60*/  ISETP.GT.U32.AND P6, PT, R4, R11, PT ;  /* 0x0000000b0400720c */ /* 0x000fe20003fc4070 */
[----:B------:R-:W-:Y:S01]  /*1b70*/  IMAD.HI.U32 R10, R9, R18, RZ ;  /* 0x00000012090a7227 */ /* 0x000fe200078e00ff */
[----:B------:R-:W-:-:S03]  /*1b80*/  LOP3.LUT R16, R8, 0x70, RZ, 0xfc, !PT ;  /* 0x0000007008107812 */ /* 0x000fc600078efcff */
[----:B------:R-:W-:Y:S01]  /*1b90*/  @!P4 IMAD.IADD R3, R3, 0x1, -R4 ;  /* 0x000000010303c824 */ /* 0x000fe200078e0a04 */
[----:B------:R-:W-:Y:S01]  /*1ba0*/  ISETP.GT.U32.AND P4, PT, R4, R61, PT ;  /* 0x0000003d0400720c */ /* 0x000fe20003f84070 */
[----:B------:R-:W-:Y:S01]  /*1bb0*/  IMAD.MOV R55, RZ, RZ, -R10 ;  /* 0x000000ffff377224 */ /* 0x000fe200078e0a0a */
[----:B------:R-:W-:Y:S01]  /*1bc0*/  LOP3.LUT R10, R8, 0x78, RZ, 0xfc, !PT ;  /* 0x00000078080a7812 */ /* 0x000fe200078efcff */
[----:B------:R-:W-:Y:S01]  /*1bd0*/  IMAD.HI.U32 R12, R9, R65, RZ ;  /* 0x00000041090c7227 */ /* 0x000fe200078e00ff */
[----:B------:R-:W-:Y:S02]  /*1be0*/  IABS R69, R16 ;  /* 0x0000001000457213 */ /* 0x000fe40000000000 */
[----:B------:R-:W-:Y:S01]  /*1bf0*/  IABS R73, R10 ;  /* 0x0000000a00497213 */ /* 0x000fe20000000000 */
[----:B------:R-:W-:Y:S02]  /*1c00*/  @!P3 IMAD.IADD R59, R59, 0x1, -R4 ;  /* 0x000000013b3bb824 */ /* 0x000fe400078e0a04 */
[----:B------:R-:W-:Y:S01]  /*1c10*/  IMAD R13, R4, R55, R18 ;  /* 0x00000037040d7224 */ /* 0x000fe200078e0212 */
[----:B------:R-:W-:Y:S01]  /*1c20*/  LOP3.LUT R18, R8, 0x74, RZ, 0xfc, !PT ;  /* 0x0000007408127812 */ /* 0x000fe200078efcff */
[----:B------:R-:W-:-:S02]  /*1c30*/  @!P6 IMAD.IADD R11, R11, 0x1, -R4 ;  /* 0x000000010b0be824 */ /* 0x000fc400078e0a04 */
[----:B------:R-:W-:Y:S01]  /*1c40*/  @!P4 IMAD.IADD R61, R61, 0x1, -R4 ;  /* 0x000000013d3dc824 */ /* 0x000fe200078e0a04 */
[C---:B------:R-:W-:Y:S01]  /*1c50*/  ISETP.GT.U32.AND P4, PT, R4.reuse, R59, PT ;  /* 0x0000003b0400720c */ /* 0x040fe20003f84070 */
[----:B------:R-:W-:Y:S01]  /*1c60*/  IMAD.HI.U32 R8, R9, R67, RZ ;  /* 0x0000004309087227 */ /* 0x000fe200078e00ff */
[C---:B------:R-:W-:Y:S02]  /*1c70*/  ISETP.GT.U32.AND P6, PT, R4.reuse, R13, PT ;  /* 0x0000000d0400720c */ /* 0x040fe40003fc4070 */
[C---:B------:R-:W-:Y:S01]  /*1c80*/  ISETP.GT.U32.AND P3, PT, R4.reuse, R11, PT ;  /* 0x0000000b0400720c */ /* 0x040fe20003f64070 */
[----:B------:R-:W-:Y:S01]  /*1c90*/  IMAD.MOV R8, RZ, RZ, -R8 ;  /* 0x000000ffff087224 */ /* 0x000fe200078e0a08 */
[----:B------:R-:W-:Y:S01]  /*1ca0*/  IABS R71, R18 ;  /* 0x0000001200477213 */ /* 0x000fe20000000000 */
[----:B------:R-:W-:Y:S02]  /*1cb0*/  IMAD.MOV R12, RZ, RZ, -R12 ;  /* 0x000000ffff0c7224 */ /* 0x000fe400078e0a0c */
[----:B------:R-:W-:-:S02]  /*1cc0*/  IMAD R67, R4, R8, R67 ;  /* 0x0000000804437224 */ /* 0x000fc400078e0243 */
[C---:B------:R-:W-:Y:S01]  /*1cd0*/  IMAD R65, R4.reuse, R12, R65 ;  /* 0x0000000c04417224 */ /* 0x040fe200078e0241 */
[----:B------:R-:W-:Y:S01]  /*1ce0*/  IABS R12, R0 ;  /* 0x00000000000c7213 */ /* 0x000fe20000000000 */
[--C-:B------:R-:W-:Y:S01]  /*1cf0*/  @!P4 IMAD.IADD R59, R59, 0x1, -R4.reuse ;  /* 0x000000013b3bc824 */ /* 0x100fe200078e0a04 */
[C---:B------:R-:W-:Y:S01]  /*1d00*/  ISETP.GT.U32.AND P4, PT, R4.reuse, R67, PT ;  /* 0x000000430400720c */ /* 0x040fe20003f84070 */
[--C-:B------:R-:W-:Y:S02]  /*1d10*/  @!P6 IMAD.IADD R13, R13, 0x1, -R4.reuse ;  /* 0x000000010d0de824 */ /* 0x100fe400078e0a04 */
[----:B------:R-:W-:Y:S02]  /*1d20*/  IMAD.MOV.U32 R55, RZ, RZ, R3 ;  /* 0x000000ffff377224 */ /* 0x000fe400078e0003 */
[----:B------:R-:W-:Y:S01]  /*1d30*/  @!P3 IMAD.IADD R11, R11, 0x1, -R4 ;  /* 0x000000010b0bb824 */ /* 0x000fe200078e0a04 */
[C---:B------:R-:W-:Y:S01]  /*1d40*/  ISETP.GT.U32.AND P3, PT, R4.reuse, R65, PT ;  /* 0x000000410400720c */ /* 0x040fe20003f64070 */
[----:B------:R-:W-:Y:S01]  /*1d50*/  IMAD.HI.U32 R3, R9, R69, RZ ;  /* 0x0000004509037227 */ /* 0x000fe200078e00ff */
[----:B------:R-:W-:-:S03]  /*1d60*/  ISETP.GT.U32.AND P6, PT, R4, R13, PT ;  /* 0x0000000d0400720c */ /* 0x000fc60003fc4070 */
[----:B------:R-:W-:Y:S02]  /*1d70*/  IMAD.MOV R3, RZ, RZ, -R3 ;  /* 0x000000ffff037224 */ /* 0x000fe400078e0a03 */
[----:B------:R-:W-:Y:S01]  /*1d80*/  @!P4 IMAD.IADD R67, R67, 0x1, -R4 ;  /* 0x000000014343c824 */ /* 0x000fe200078e0a04 */
[----:B------:R-:W-:Y:S01]  /*1d90*/  ISETP.GE.AND P4, PT, R24, RZ, PT ;  /* 0x000000ff1800720c */ /* 0x000fe20003f86270 */
[C---:B------:R-:W-:Y:S02]  /*1da0*/  IMAD R69, R4.reuse, R3, R69 ;  /* 0x0000000304457224 */ /* 0x040fe400078e0245 */
[----:B------:R-:W-:Y:S01]  /*1db0*/  @!P2 IMAD.MOV R55, RZ, RZ, -R55 ;  /* 0x000000ffff37a224 */ /* 0x000fe200078e0a37 */
[----:B------:R-:W-:Y:S01]  /*1dc0*/  ISETP.GT.U32.AND P2, PT, R4, R61, PT ;  /* 0x0000003d0400720c */ /* 0x000fe20003f44070 */
[----:B------:R-:W-:-:S04]  /*1dd0*/  IMAD.HI.U32 R3, R9, R71, RZ ;  /* 0x0000004709037227 */ /* 0x000fc800078e00ff */
[----:B------:R-:W-:-:S04]  /*1de0*/  IMAD.HI.U32 R9, R9, R73, RZ ;  /* 0x0000004909097227 */ /* 0x000fc800078e00ff */
[--C-:B------:R-:W-:Y:S01]  /*1df0*/  @!P3 IMAD.IADD R65, R65, 0x1, -R4.reuse ;  /* 0x000000014141b824 */ /* 0x100fe200078e0a04 */
[----:B------:R-:W-:Y:S01]  /*1e00*/  ISETP.GE.AND P3, PT, R22, RZ, PT ;  /* 0x000000ff1600720c */ /* 0x000fe20003f66270 */
[----:B------:R-:W-:Y:S02]  /*1e10*/  IMAD.MOV.U32 R57, RZ, RZ, R11 ;  /* 0x000000ffff397224 */ /* 0x000fe400078e000b */
[----:B------:R-:W-:Y:S01]  /*1e20*/  @!P6 IMAD.IADD R13, R13, 0x1, -R4 ;  /* 0x000000010d0de824 */ /* 0x000fe200078e0a04 */
[----:B------:R-:W-:Y:S01]  /*1e30*/  ISETP.GT.U32.AND P6, PT, R4, R69, PT ;  /* 0x000000450400720c */ /* 0x000fe20003fc4070 */
[----:B------:R-:W-:Y:S02]  /*1e40*/  IMAD.MOV R8, RZ, RZ, -R3 ;  /* 0x000000ffff087224 */ /* 0x000fe400078e0a03 */
[----:B------:R-:W-:Y:S02]  /*1e50*/  IMAD.MOV R9, RZ, RZ, -R9 ;  /* 0x000000ffff097224 */ /* 0x000fe400078e0a09 */
[----:B------:R-:W-:-:S02]  /*1e60*/  IMAD.MOV.U32 R3, RZ, RZ, R12 ;  /* 0x000000ffff037224 */ /* 0x000fc400078e000c */
[----:B------:R-:W-:Y:S01]  /*1e70*/  @!P5 IMAD.MOV R57, RZ, RZ, -R57 ;  /* 0x000000ffff39d224 */ /* 0x000fe200078e0a39 */
[C---:B------:R-:W-:Y:S01]  /*1e80*/  ISETP.GT.U32.AND P5, PT, R4.reuse, R65, PT ;  /* 0x000000410400720c */ /* 0x040fe20003fa4070 */
[----:B------:R-:W-:Y:S02]  /*1e90*/  IMAD R73, R4, R9, R73 ;  /* 0x0000000904497224 */ /* 0x000fe400078e0249 */
[----:B------:R-:W-:Y:S02]  /*1ea0*/  IMAD.MOV.U32 R63, RZ, RZ, R13 ;  /* 0x000000ffff3f7224 */ /* 0x000fe400078e000d */
[----:B------:R-:W-:-:S04]  /*1eb0*/  IMAD.HI.U32 R6, R6, R3, RZ ;  /* 0x0000000306067227 */ /* 0x000fc800078e00ff */
[----:B------:R-:W-:Y:S01]  /*1ec0*/  @!P4 IMAD.MOV R63, RZ, RZ, -R63 ;  /* 0x000000ffff3fc224 */ /* 0x000fe200078e0a3f */
[----:B------:R-:W-:Y:S01]  /*1ed0*/  ISETP.GT.U32.AND P4, PT, R4, R73, PT ;  /* 0x000000490400720c */ /* 0x000fe20003f84070 */
[----:B------:R-:W-:Y:S01]  /*1ee0*/  @!P2 IMAD.IADD R61, R61, 0x1, -R4 ;  /* 0x000000013d3da824 */ /* 0x000fe200078e0a04 */
[----:B------:R-:W-:Y:S01]  /*1ef0*/  ISETP.GE.AND P2, PT, R20, RZ, PT ;  /* 0x000000ff1400720c */ /* 0x000fe20003f46270 */
[C---:B------:R-:W-:Y:S02]  /*1f00*/  IMAD R71, R4.reuse, R8, R71 ;  /* 0x0000000804477224 */ /* 0x040fe400078e0247 */
[----:B------:R-:W-:Y:S02]  /*1f10*/  IMAD.MOV R6, RZ, RZ, -R6 ;  /* 0x000000ffff067224 */ /* 0x000fe400078e0a06 */
[----:B------:R-:W-:Y:S01]  /*1f20*/  @!P3 IMAD.MOV R61, RZ, RZ, -R61 ;  /* 0x000000ffff3db224 */ /* 0x000fe200078e0a3d */
[----:B------:R-:W-:Y:S01]  /*1f30*/  ISETP.GT.U32.AND P3, PT, R4, R71, PT ;  /* 0x000000470400720c */ /* 0x000fe20003f64070 */
[----:B------:R-:W-:-:S02]  /*1f40*/  IMAD R6, R75, R6, R3 ;  /* 0x000000064b067224 */ /* 0x000fc400078e0203 */
[--C-:B------:R-:W-:Y:S01]  /*1f50*/  @!P6 IMAD.IADD R69, R69, 0x1, -R4.reuse ;  /* 0x000000014545e824 */ /* 0x100fe200078e0a04 */
[----:B------:R-:W-:Y:S01]  /*1f60*/  ISETP.GT.U32.AND P6, PT, R4, R67, PT ;  /* 0x000000430400720c */ /* 0x000fe20003fc4070 */
[--C-:B------:R-:W-:Y:S01]  /*1f70*/  @!P5 IMAD.IADD R65, R65, 0x1, -R4.reuse ;  /* 0x000000014141d824 */ /* 0x100fe200078e0a04 */
[----:B------:R-:W-:Y:S01]  /*1f80*/  ISETP.GT.U32.AND P5, PT, R75, R6, PT ;  /* 0x000000064b00720c */ /* 0x000fe20003fa4070 */
[--C-:B------:R-:W-:Y:S01]  /*1f90*/  @!P4 IMAD.IADD R73, R73, 0x1, -R4.reuse ;  /* 0x000000014949c824 */ /* 0x100fe200078e0a04 */
[----:B------:R-:W-:Y:S01]  /*1fa0*/  ISETP.GE.AND P4, PT, R230, c[0x0][0x180], PT ;  /* 0x00006000e6007a0c */ /* 0x000fe20003f86270 */
[----:B------:R-:W-:Y:S01]  /*1fb0*/  @!P2 IMAD.MOV R59, RZ, RZ, -R59 ;  /* 0x000000ffff3ba224 */ /* 0x000fe200078e0a3b */
[----:B------:R-:W-:Y:S01]  /*1fc0*/  ISETP.GT.U32.AND P2, PT, R4, R69, PT ;  /* 0x000000450400720c */ /* 0x000fe20003f44070 */
[----:B------:R-:W-:Y:S01]  /*1fd0*/  IMAD R3, R233, c[0x0][0x188], RZ ;  /* 0x00006200e9037a24 */ /* 0x000fe200078e02ff */
[----:B------:R-:W-:Y:S01]  /*1fe0*/  SEL R8, R146, RZ, !P4 ;  /* 0x000000ff92087207 */ /* 0x000fe20006000000 */
[--C-:B------:R-:W-:Y:S01]  /*1ff0*/  @!P3 IMAD.IADD R71, R71, 0x1, -R4.reuse ;  /* 0x000000014747b824 */ /* 0x100fe200078e0a04 */
[----:B------:R-:W-:Y:S01]  /*2000*/  ISETP.GT.U32.AND P4, PT, R4, R73, PT ;  /* 0x000000490400720c */ /* 0x000fe20003f84070 */
[----:B------:R-:W-:Y:S01]  /*2010*/  IMAD R143, R50, 0x2, R3 ;  /* 0x00000002328f7824 */ /* 0x000fe200078e0203 */
[----:B------:R-:W-:Y:S01]  /*2020*/  ISETP.GE.AND P3, PT, R16, RZ, PT ;  /* 0x000000ff1000720c */ /* 0x000fe20003f66270 */
[----:B------:R-:W-:Y:S01]  /*2030*/  @!P6 IMAD.IADD R67, R67, 0x1, -R4 ;  /* 0x000000014343e824 */ /* 0x000fe200078e0a04 */
[----:B------:R-:W-:Y:S01]  /*2040*/  ISETP.GE.AND P6, PT, R26, RZ, PT ;  /* 0x000000ff1a00720c */ /* 0x000fe20003fc6270 */
[----:B------:R-:W-:Y:S01]  /*2050*/  @!P5 IMAD.IADD R6, R6, 0x1, -R75 ;  /* 0x000000010606d824 */ /* 0x000fe200078e0a4b */
[----:B------:R-:W-:Y:S01]  /*2060*/  ISETP.GT.U32.AND P5, PT, R4, R71, PT ;  /* 0x000000470400720c */ /* 0x000fe20003fa4070 */
[----:B------:R-:W-:-:S02]  /*2070*/  IMAD R142, R50, 0x2, R143 ;  /* 0x00000002328e7824 */ /* 0x000fc400078e028f */
[----:B------:R-:W-:Y:S01]  /*2080*/  @!P2 IMAD.IADD R69, R69, 0x1, -R4 ;  /* 0x000000014545a824 */ /* 0x000fe200078e0a04 */
[----:B------:R-:W-:Y:S01]  /*2090*/  ISETP.GE.AND P2, PT, R14, RZ, PT ;  /* 0x000000ff0e00720c */ /* 0x000fe20003f46270 */
[----:B------:R-:W-:Y:S02]  /*20a0*/  IMAD R141, R50, 0x2, R142 ;  /* 0x00000002328d7824 */ /* 0x000fe400078e028e */
[--C-:B------:R-:W-:Y:S01]  /*20b0*/  @!P4 IMAD.IADD R73, R73, 0x1, -R4.reuse ;  /* 0x000000014949c824 */ /* 0x100fe200078e0a04 */
[----:B------:R-:W-:Y:S01]  /*20c0*/  ISETP.GE.AND P4, PT, R228, c[0x0][0x180], PT ;  /* 0x00006000e4007a0c */ /* 0x000fe20003f86270 */
[----:B------:R-:W-:Y:S02]  /*20d0*/  IMAD R140, R50, 0x2, R141 ;  /* 0x00000002328c7824 */ /* 0x000fe400078e028d */
[----:B------:R-:W-:Y:S01]  /*20e0*/  @!P6 IMAD.MOV R65, RZ, RZ, -R65 ;  /* 0x000000ffff41e224 */ /* 0x000fe200078e0a41 */
[----:B------:R-:W-:Y:S01]  /*20f0*/  ISETP.GT.U32.AND P6, PT, R75, R6, PT ;  /* 0x000000064b00720c */ /* 0x000fe20003fc4070 */
[----:B------:R-:W-:Y:S01]  /*2100*/  @!P5 IMAD.IADD R71, R71, 0x1, -R4 ;  /* 0x000000014747d824 */ /* 0x000fe200078e0a04 */
[----:B------:R-:W-:Y:S01]  /*2110*/  SEL R4, R146, RZ, !P4 ;  /* 0x000000ff92047207 */ /* 0x000fe20006000000 */
[----:B------:R-:W-:Y:S01]  /*2120*/  @!P3 IMAD.MOV R69, RZ, RZ, -R69 ;  /* 0x000000ffff45b224 */ /* 0x000fe200078e0a45 */
[----:B------:R-:W-:Y:S01]  /*2130*/  ISETP.GE.AND P4, PT, R0, RZ, PT ;  /* 0x000000ff0000720c */ /* 0x000fe20003f86270 */
[----:B------:R-:W-:Y:S01]  /*2140*/  @!P2 IMAD.MOV R67, RZ, RZ, -R67 ;  /* 0x000000ffff43a224 */ /* 0x000fe200078e0a43 */
[----:B------:R-:W-:Y:S01]  /*2150*/  ISETP.NE.U32.AND P2, PT, R8, RZ, PT ;  /* 0x000000ff0800720c */ /* 0x000fe20003f45070 */
[----:B------:R-:W-:Y:S01]  /*2160*/  IMAD R8, R50, 0x2, R140 ;  /* 0x0000000232087824 */ /* 0x000fe200078e028c */
[----:B------:R-:W-:Y:S01]  /*2170*/  ISETP.GE.AND P5, PT, R10, RZ, PT ;  /* 0x000000ff0a00720c */ /* 0x000fe20003fa6270 */
[----:B------:R-:W-:Y:S01]  /*2180*/  IMAD.SHL.U32 R225, R143, 0x4, RZ ;  /* 0x000000048fe17824 */ /* 0x000fe200078e00ff */
[----:B------:R-:W-:Y:S01]  /*2190*/  ISETP.GE.AND P3, PT, R18, RZ, PT ;  /* 0x000000ff1200720c */ /* 0x000fe20003f66270 */
[----:B------:R-:W-:-:S02]  /*21a0*/  IMAD R9, R50, 0x2, R8 ;  /* 0x0000000232097824 */ /* 0x000fc400078e0208 */
[----:B------:R-:W-:Y:S01]  /*21b0*/  @!P6 IMAD.IADD R6, R6, 0x1, -R75 ;  /* 0x000000010606e824 */ /* 0x000fe200078e0a4b */
[----:B------:R-:W-:Y:S01]  /*21c0*/  ISETP.GE.AND P6, PT, R224, c[0x0][0x180], PT ;  /* 0x00006000e0007a0c */ /* 0x000fe20003fc6270 */
[C---:B------:R-:W-:Y:S02]  /*21d0*/  IMAD R10, R50.reuse, 0x2, R9 ;  /* 0x00000002320a7824 */ /* 0x040fe400078e0209 */
[----:B------:R-:W-:Y:S01]  /*21e0*/  @!P4 IMAD.MOV R6, RZ, RZ, -R6 ;  /* 0x000000ffff06c224 */ /* 0x000fe200078e0a06 */
[----:B------:R-:W-:Y:S01]  /*21f0*/  ISETP.NE.AND P4, PT, RZ, c[0x0][0x178], PT ;  /* 0x00005e00ff007a0c */ /* 0x000fe20003f85270 */
[----:B------:R-:W-:Y:S01]  /*2200*/  IMAD R11, R50, 0x2, R10 ;  /* 0x00000002320b7824 */ /* 0x000fe200078e020a */
[----:B------:R-:W-:Y:S01]  /*2210*/  SEL R13, R146, RZ, !P6 ;  /* 0x000000ff920d7207 */ /* 0x000fe20007000000 */
[----:B------:R-:W-:Y:S01]  /*2220*/  @!P5 IMAD.MOV R73, RZ, RZ, -R73 ;  /* 0x000000ffff49d224 */ /* 0x000fe200078e0a49 */
[----:B------:R-:W-:Y:S01]  /*2230*/  ISETP.NE.AND P6, PT, RZ, c[0x0][0x17c], PT ;  /* 0x00005f00ff007a0c */ /* 0x000fe20003fc5270 */
[----:B------:R-:W-:Y:S01]  /*2240*/  IMAD R12, R50, 0x2, R11 ;  /* 0x00000002320c7824 */ /* 0x000fe200078e020b */
[----:B------:R-:W-:Y:S01]  /*2250*/  ISETP.NE.U32.AND P5, PT, R13, RZ, PT ;  /* 0x000000ff0d00720c */ /* 0x000fe20003fa5070 */
[----:B------:R-:W-:Y:S01]  /*2260*/  @!P3 IMAD.MOV R71, RZ, RZ, -R71 ;  /* 0x000000ffff47b224 */ /* 0x000fe200078e0a47 */
[----:B------:R-:W-:Y:S01]  /*2270*/  ISETP.NE.U32.AND P3, PT, R4, RZ, PT ;  /* 0x000000ff0400720c */ /* 0x000fe20003f65070 */
[----:B------:R-:W-:Y:S01]  /*2280*/  IMAD R13, R50, 0x2, R12 ;  /* 0x00000002320d7824 */ /* 0x000fe200078e020c */
[----:B------:R-:W-:Y:S01]  /*2290*/  LOP3.LUT R4, RZ, c[0x0][0x17c], RZ, 0x33, !PT ;  /* 0x00005f00ff047a12 */ /* 0x000fe200078e33ff */
[----:B------:R-:W-:-:S02]  /*22a0*/  IMAD.SHL.U32 R221, R141, 0x4, RZ ;  /* 0x000000048ddd7824 */ /* 0x000fc400078e00ff */
[----:B------:R-:W-:Y:S01]  /*22b0*/  @!P4 LOP3.LUT R6, RZ, c[0x0][0x178], RZ, 0x33, !PT ;  /* 0x00005e00ff06ca12 */ /* 0x000fe200078e33ff */
[----:B------:R-:W-:Y:S01]  /*22c0*/  IMAD R14, R50, 0x2, R13 ;  /* 0x00000002320e7824 */ /* 0x000fe200078e020d */
[----:B------:R-:W-:Y:S01]  /*22d0*/  SEL R32, R4, R47, !P6 ;  /* 0x0000002f04207207 */ /* 0x000fe20007000000 */
[----:B------:R-:W-:Y:S01]  /*22e0*/  IMAD.SHL.U32 R219, R140, 0x4, RZ ;  /* 0x000000048cdb7824 */ /* 0x000fe200078e00ff */
[----:B------:R-:W-:Y:S01]  /*22f0*/  SEL R47, R4, R5, !P6 ;  /* 0x00000005042f7207 */ /* 0x000fe20007000000 */
[----:B------:R-:W-:Y:S01]  /*2300*/  IMAD R144, R6, c[0x0][0x184], RZ ;  /* 0x0000610006907a24 */ /* 0x000fe200078e02ff */
[----:B------:R-:W-:Y:S01]  /*2310*/  SEL R26, R4, R35, !P6 ;  /* 0x00000023041a7207 */ /* 0x000fe20007000000 */
[----:B------:R-:W-:Y:S01]  /*2320*/  IMAD R5, R50, 0x2, R14 ;  /* 0x0000000232057824 */ /* 0x000fe200078e020e */
[----:B------:R-:W-:Y:S01]  /*2330*/  SEL R35, R4, R7, !P6 ;  /* 0x0000000704237207 */ /* 0x000fe20007000000 */
[----:B------:R-:W-:Y:S01]  /*2340*/  IMAD.SHL.U32 R145, R144, 0x4, RZ ;  /* 0x0000000490917824 */ /* 0x000fe200078e00ff */
[----:B------:R-:W-:Y:S01]  /*2350*/  SEL R22, R4, R27, !P6 ;  /* 0x0000001b04167207 */ /* 0x000fe20007000000 */
[----:B------:R-:W-:Y:S01]  /*2360*/  IMAD R7, R50, 0x2, R5 ;  /* 0x0000000232077824 */ /* 0x000fe200078e0205 */
[----:B------:R-:W-:Y:S01]  /*2370*/  SEL R24, R4, R31, !P6 ;  /* 0x0000001f04187207 */ /* 0x000fe20007000000 */
[----:B------:R-:W-:Y:S01]  /*2380*/  IMAD.SHL.U32 R217, R8, 0x4, RZ ;  /* 0x0000000408d97824 */ /* 0x000fe200078e00ff */
[----:B------:R-:W-:Y:S01]  /*2390*/  IADD3 R72, P4, R145, c[0x0][0x160], RZ ;  /* 0x0000580091487a10 */ /* 0x000fe20007f9e0ff */
[----:B------:R-:W-:Y:S01]  /*23a0*/  IMAD R16, R50, 0x2, R7 ;  /* 0x0000000232107824 */ /* 0x000fe200078e0207 */
[C---:B------:R-:W-:Y:S01]  /*23b0*/  SEL R27, R4.reuse, R37, !P6 ;  /* 0x00000025041b7207 */ /* 0x040fe20007000000 */
[----:B------:R-:W-:Y:S01]  /*23c0*/  IMAD.SHL.U32 R215, R9, 0x4, RZ ;  /* 0x0000000409d77824 */ /* 0x000fe200078e00ff */
[----:B------:R-:W-:Y:S01]  /*23d0*/  SEL R28, R4, R39, !P6 ;  /* 0x00000027041c7207 */ /* 0x000fe20007000000 */
[----:B------:R-:W-:Y:S01]  /*23e0*/  IMAD.SHL.U32 R213, R10, 0x4, RZ ;  /* 0x000000040ad57824 */ /* 0x000fe200078e00ff */
[C---:B------:R-:W-:Y:S01]  /*23f0*/  SEL R30, R4.reuse, R43, !P6 ;  /* 0x0000002b041e7207 */ /* 0x040fe20007000000 */
[----:B------:R-:W-:Y:S01]  /*2400*/  IMAD.SHL.U32 R211, R11, 0x4, RZ ;  /* 0x000000040bd37824 */ /* 0x000fe200078e00ff */
[----:B------:R-:W-:Y:S01]  /*2410*/  SEL R31, R4, R45, !P6 ;  /* 0x0000002d041f7207 */ /* 0x000fe20007000000 */
[----:B------:R-:W-:Y:S01]  /*2420*/  IMAD.SHL.U32 R209, R12, 0x4, RZ ;  /* 0x000000040cd17824 */ /* 0x000fe200078e00ff */
[C---:B------:R-:W-:Y:S01]  /*2430*/  SEL R18, R4.reuse, R15, !P6 ;  /* 0x0000000f04127207 */ /* 0x040fe20007000000 */
[----:B------:R-:W-:Y:S01]  /*2440*/  IMAD.SHL.U32 R227, R3, 0x4, RZ ;  /* 0x0000000403e37824 */ /* 0x000fe200078e00ff */
[----:B------:R-:W-:Y:S01]  /*2450*/  SEL R20, R4, R17, !P6 ;  /* 0x0000001104147207 */ /* 0x000fe20007000000 */
[----:B------:R-:W-:Y:S01]  /*2460*/  IMAD R17, R50, 0x2, R16 ;  /* 0x0000000232117824 */ /* 0x000fe200078e0210 */
[C---:B------:R-:W-:Y:S01]  /*2470*/  SEL R19, R4.reuse, R19, !P6 ;  /* 0x0000001304137207 */ /* 0x040fe20007000000 */
[----:B------:R-:W-:Y:S01]  /*2480*/  IMAD.SHL.U32 R207, R13, 0x4, RZ ;  /* 0x000000040dcf7824 */ /* 0x000fe200078e00ff */
[----:B------:R-:W-:Y:S01]  /*2490*/  SEL R21, R4, R21, !P6 ;  /* 0x0000001504157207 */ /* 0x000fe20007000000 */
[----:B------:R-:W-:Y:S01]  /*24a0*/  IMAD.SHL.U32 R223, R142, 0x4, RZ ;  /* 0x000000048edf7824 */ /* 0x000fe200078e00ff */
[C---:B------:R-:W-:Y:S01]  /*24b0*/  SEL R23, R4.reuse, R23, !P6 ;  /* 0x0000001704177207 */ /* 0x040fe20007000000 */
[----:B------:R-:W-:Y:S01]  /*24c0*/  IMAD R15, R203, c[0x0][0x18c], RZ ;  /* 0x00006300cb0f7a24 */ /* 0x000fe200078e02ff */
[----:B------:R-:W-:Y:S01]  /*24d0*/  SEL R25, R4, R25, !P6 ;  /* 0x0000001904197207 */ /* 0x000fe20007000000 */
[----:B------:R-:W-:Y:S01]  /*24e0*/  IMAD.SHL.U32 R205, R14, 0x4, RZ ;  /* 0x000000040ecd7824 */ /* 0x000fe200078e00ff */
[C---:B------:R-:W-:Y:S01]  /*24f0*/  SEL R29, R4.reuse, R29, !P6 ;  /* 0x0000001d041d7207 */ /* 0x040fe20007000000 */
[----:B------:R-:W-:Y:S01]  /*2500*/  IMAD.SHL.U32 R204, R15, 0x4, RZ ;  /* 0x000000040fcc7824 */ /* 0x000fe200078e00ff */
[----:B------:R-:W-:Y:S01]  /*2510*/  SEL R33, R4, R33, !P6 ;  /* 0x0000002104217207 */ /* 0x000fe20007000000 */
[----:B------:R-:W-:Y:S01]  /*2520*/  IMAD R22, R22, c[0x0][0x190], RZ ;  /* 0x0000640016167a24 */ /* 0x000fe200078e02ff */
[----:B------:R-:W-:Y:S01]  /*2530*/  SEL R41, R4, R41, !P6 ;  /* 0x0000002904297207 */ /* 0x000fe20007000000 */
[----:B------:R-:W-:Y:S01]  /*2540*/  IMAD R24, R24, c[0x0][0x190], RZ ;  /* 0x0000640018187a24 */ /* 0x000fe200078e02ff */
[----:B------:R-:W-:Y:S01]  /*2550*/  SEL R36, R4, R49, !P6 ;  /* 0x0000003104247207 */ /* 0x000fe20007000000 */
[----:B------:R-:W-:Y:S01]  /*2560*/  IMAD R26, R26, c[0x0][0x190], RZ ;  /* 0x000064001a1a7a24 */ /* 0x000fe200078e02ff */
[C---:B------:R-:W-:Y:S01]  /*2570*/  SEL R37, R4.reuse, R51, !P6 ;  /* 0x0000003304257207 */ /* 0x040fe20007000000 */
        /* <DEDUP_REMOVED lines=9> */
[C---:B------:R-:W-:Y:S01]  /*2610*/  SEL R43, R4.reuse, R61, !P6 ;  /* 0x0000003d042b7207 */ /* 0x040fe20007000000 */
[----:B------:R-:W-:Y:S01]  /*2620*/  IMAD R47, R47, c[0x0][0x190], RZ ;  /* 0x000064002f2f7a24 */ /* 0x000fe200078e02ff */
[----:B------:R-:W-:-:S02]  /*2630*/  SEL R44, R4, R63, !P6 ;  /* 0x0000003f042c7207 */ /* 0x000fc40007000000 */
[C---:B------:R-:W-:Y:S02]  /*2640*/  SEL R45, R4.reuse, R65, !P6 ;  /* 0x00000041042d7207 */ /* 0x040fe40007000000 */
[C---:B------:R-:W-:Y:S02]  /*2650*/  SEL R46, R4.reuse, R67, !P6 ;  /* 0x00000043042e7207 */ /* 0x040fe40007000000 */
[C---:B------:R-:W-:Y:S02]  /*2660*/  SEL R115, R4.reuse, R69, !P6 ;  /* 0x0000004504737207 */ /* 0x040fe40007000000 */
[C---:B------:R-:W-:Y:S02]  /*2670*/  SEL R119, R4.reuse, R71, !P6 ;  /* 0x0000004704777207 */ /* 0x040fe40007000000 */
[----:B------:R-:W-:Y:S02]  /*2680*/  SEL R123, R4, R73, !P6 ;  /* 0x00000049047b7207 */ /* 0x000fe40007000000 */
[----:B------:R-:W-:-:S02]  /*2690*/  LEA.HI.X.SX32 R34, R144, c[0x0][0x164], 0x2, P4 ;  /* 0x0000590090227a11 */ /* 0x000fc400020f16ff */
[-C--:B------:R-:W-:Y:S02]  /*26a0*/  LEA R4, P4, R5, R72.reuse, 0x2 ;  /* 0x0000004805047211 */ /* 0x080fe400078810ff */
[----:B------:R-:W-:Y:S02]  /*26b0*/  LEA R48, P6, R7, R72, 0x2 ;  /* 0x0000004807307211 */ /* 0x000fe400078c10ff */
[----:B------:R-:W-:Y:S02]  /*26c0*/  LEA.HI.X.SX32 R5, R5, R34, 0x2, P4 ;  /* 0x0000002205057211 */ /* 0x000fe400020f16ff */
[C---:B------:R-:W-:Y:S02]  /*26d0*/  LEA R6, P4, R16.reuse, R72, 0x2 ;  /* 0x0000004810067211 */ /* 0x040fe400078810ff */
[-C--:B------:R-:W-:Y:S02]  /*26e0*/  LEA.HI.X.SX32 R49, R7, R34.reuse, 0x2, P6 ;  /* 0x0000002207317211 */ /* 0x080fe400030f16ff */
[----:B------:R-:W-:Y:S01]  /*26f0*/  LEA.HI.X.SX32 R7, R16, R34, 0x2, P4 ;  /* 0x0000002210077211 */ /* 0x000fe200020f16ff */
[----:B------:R-:W-:Y:S01]  /*2700*/  IMAD R16, R18, c[0x0][0x190], RZ ;  /* 0x0000640012107a24 */ /* 0x000fe200078e02ff */
[-C--:B------:R-:W-:Y:S01]  /*2710*/  IADD3 R50, P4, R225, R72.reuse, RZ ;  /* 0x00000048e1327210 */ /* 0x080fe20007f9e0ff */
[----:B------:R-:W-:Y:S01]  /*2720*/  IMAD R18, R19, c[0x0][0x190], RZ ;  /* 0x0000640013127a24 */ /* 0x000fe200078e02ff */
[----:B------:R-:W-:Y:S01]  /*2730*/  IADD3 R138, P6, R227, R72, RZ ;  /* 0x00000048e38a7210 */ /* 0x000fe20007fde0ff */
[----:B------:R-:W-:Y:S01]  /*2740*/  IMAD R19, R21, c[0x0][0x190], RZ ;  /* 0x0000640015137a24 */ /* 0x000fe200078e02ff */
[----:B------:R-:W-:Y:S01]  /*2750*/  LEA.HI.X.SX32 R51, R143, R34, 0x2, P4 ;  /* 0x000000228f337211 */ /* 0x000fe200020f16ff */
[----:B------:R-:W-:Y:S01]  /*2760*/  IMAD R21, R25, c[0x0][0x190], RZ ;  /* 0x0000640019157a24 */ /* 0x000fe200078e02ff */
[----:B------:R-:W-:Y:S01]  /*2770*/  LEA R54, P4, R17, R72, 0x2 ;  /* 0x0000004811367211 */ /* 0x000fe200078810ff */
[----:B------:R-:W-:Y:S01]  /*2780*/  IMAD R25, R33, c[0x0][0x190], RZ ;  /* 0x0000640021197a24 */ /* 0x000fe200078e02ff */
[-C--:B------:R-:W-:Y:S01]  /*2790*/  LEA.HI.X.SX32 R139, R3, R34.reuse, 0x2, P6 ;  /* 0x00000022038b7211 */ /* 0x080fe200030f16ff */
[----:B------:R-:W-:Y:S01]  /*27a0*/  IMAD R33, R35, c[0x0][0x190], RZ ;  /* 0x0000640023217a24 */ /* 0x000fe200078e02ff */
        /* <DEDUP_REMOVED lines=8> */
[----:B------:R-:W-:Y:S01]  /*2830*/  IADD3 R58, P4, R219, R72, RZ ;  /* 0x00000048db3a7210 */ /* 0x000fe20007f9e0ff */
[----:B------:R-:W-:Y:S01]  /*2840*/  IMAD R35, R37, c[0x0][0x190], RZ ;  /* 0x0000640025237a24 */ /* 0x000fe200078e02ff */
[-C--:B------:R-:W-:Y:S01]  /*2850*/  LEA.HI.X.SX32 R53, R142, R34.reuse, 0x2, P6 ;  /* 0x000000228e357211 */ /* 0x080fe200030f16ff */
[----:B------:R-:W-:Y:S01]  /*2860*/  IMAD R37, R39, c[0x0][0x190], RZ ;  /* 0x0000640027257a24 */ /* 0x000fe200078e02ff */
[----:B------:R-:W-:Y:S01]  /*2870*/  LEA.HI.X.SX32 R59, R140, R34, 0x2, P4 ;  /* 0x000000228c3b7211 */ /* 0x000fe200020f16ff */
[----:B------:R-:W-:Y:S01]  /*2880*/  IMAD R39, R42, c[0x0][0x190], RZ ;  /* 0x000064002a277a24 */ /* 0x000fe200078e02ff */
[----:B------:R-:W-:Y:S01]  /*2890*/  IADD3 R60, P4, R217, R72, RZ ;  /* 0x00000048d93c7210 */ /* 0x000fe20007f9e0ff */
[----:B------:R-:W-:Y:S01]  /*28a0*/  IMAD R41, R44, c[0x0][0x190], RZ ;  /* 0x000064002c297a24 */ /* 0x000fe200078e02ff */
[----:B------:R-:W-:Y:S01]  /*28b0*/  IADD3 R136, P6, R204, c[0x0][0x168], RZ ;  /* 0x00005a00cc887a10 */ /* 0x000fe20007fde0ff */
[----:B------:R-:W-:Y:S01]  /*28c0*/  IMAD R44, R115, c[0x0][0x190], RZ ;  /* 0x00006400732c7a24 */ /* 0x000fe200078e02ff */
[----:B------:R-:W-:Y:S01]  /*28d0*/  LEA.HI.X.SX32 R61, R8, R34, 0x2, P4 ;  /* 0x00000022083d7211 */ /* 0x000fe200020f16ff */
[----:B------:R-:W-:Y:S01]  /*28e0*/  IMAD R42, R45, c[0x0][0x190], RZ ;  /* 0x000064002d2a7a24 */ /* 0x000fe200078e02ff */
[----:B------:R-:W-:Y:S01]  /*28f0*/  IADD3 R62, P4, R215, R72, RZ ;  /* 0x00000048d73e7210 */ /* 0x000fe20007f9e0ff */
[----:B------:R-:W-:Y:S01]  /*2900*/  IMAD R45, R119, c[0x0][0x190], RZ ;  /* 0x00006400772d7a24 */ /* 0x000fe200078e02ff */
[----:B------:R-:W-:Y:S01]  /*2910*/  LEA.HI.X.SX32 R137, R15, c[0x0][0x16c], 0x2, P6 ;  /* 0x00005b000f897a11 */ /* 0x000fe200030f16ff */
[----:B------:R1:W-:Y:S01]  /*2920*/  LDGSTS.E [R202+0x8000], [R138.64], P1 ;  /* 0x080000008aca7fae */ /* 0x0003e2000892184e */
[----:B------:R-:W-:-:S02]  /*2930*/  LEA.HI.X.SX32 R63, R9, R34, 0x2, P4 ;  /* 0x00000022093f7211 */ /* 0x000fc400020f16ff */
[----:B------:R-:W-:Y:S01]  /*2940*/  IADD3 R64, P4, R213, R72, RZ ;  /* 0x00000048d5407210 */ /* 0x000fe20007f9e0ff */
[----:B------:R2:W-:Y:S01]  /*2950*/  LDGSTS.E [R202+0x8400], [R52.64], P2 ;  /* 0x0840000034ca7fae */ /* 0x0005e2000912184e */
[----:B------:R-:W-:Y:S02]  /*2960*/  LEA R76, P6, R17, R136, 0x2 ;  /* 0x00000088114c7211 */ /* 0x000fe400078c10ff */
[----:B------:R-:W-:Y:S01]  /*2970*/  LEA.HI.X.SX32 R65, R10, R34, 0x2, P4 ;  /* 0x000000220a417211 */ /* 0x000fe200020f16ff */
[----:B------:R3:W-:Y:S01]  /*2980*/  LDGSTS.E [R202+0x8800], [R58.64], P3 ;  /* 0x088000003aca7fae */ /* 0x0007e2000992184e */
[----:B------:R-:W-:Y:S02]  /*2990*/  IADD3 R66, P4, R211, R72, RZ ;  /* 0x00000048d3427210 */ /* 0x000fe40007f9e0ff */
[----:B------:R-:W-:Y:S01]  /*29a0*/  LEA.HI.X.SX32 R77, R17, R137, 0x2, P6 ;  /* 0x00000089114d7211 */ /* 0x000fe200030f16ff */
[----:B------:R4:W-:Y:S01]  /*29b0*/  LDGSTS.E [R202+0x8c00], [R62.64], P5 ;  /* 0x08c000003eca7fae */ /* 0x0009e2000a92184e */
[----:B------:R-:W-:Y:S01]  /*29c0*/  LEA.HI.X.SX32 R67, R11, R34, 0x2, P4 ;  /* 0x000000220b437211 */ /* 0x000fe200020f16ff */
[----:B-1----:R-:W-:Y:S01]  /*29d0*/  IMAD.WIDE R138, R159, 0x4, R138 ;  /* 0x000000049f8a7825 */ /* 0x002fe200078e028a */
[----:B------:R-:W-:-:S02]  /*29e0*/  IADD3 R68, P4, R209, R72, RZ ;  /* 0x00000048d1447210 */ /* 0x000fc40007f9e0ff */
[----:B------:R-:W-:Y:S01]  /*29f0*/  LEA R80, P6, R19, R136, 0x2 ;  /* 0x0000008813507211 */ /* 0x000fe200078c10ff */
[----:B--2---:R-:W-:Y:S01]  /*2a00*/  IMAD.WIDE R52, R161, 0x4, R52 ;  /* 0x00000004a1347825 */ /* 0x004fe200078e0234 */
[----:B------:R-:W-:Y:S02]  /*2a10*/  LEA.HI.X.SX32 R69, R12, R34, 0x2, P4 ;  /* 0x000000220c457211 */ /* 0x000fe400020f16ff */
[----:B------:R-:W-:Y:S02]  /*2a20*/  IADD3 R70, P4, R207, R72, RZ ;  /* 0x00000048cf467210 */ /* 0x000fe40007f9e0ff */
[----:B------:R-:W-:Y:S02]  /*2a30*/  LEA.HI.X.SX32 R81, R19, R137, 0x2, P6 ;  /* 0x0000008913517211 */ /* 0x000fe400030f16ff */
[----:B------:R-:W-:Y:S02]  /*2a40*/  LEA.HI.X.SX32 R71, R13, R34, 0x2, P4 ;  /* 0x000000220d477211 */ /* 0x000fe400020f16ff */
[----:B------:R-:W-:-:S02]  /*2a50*/  IADD3 R72, P4, R205, R72, RZ ;  /* 0x00000048cd487210 */ /* 0x000fc40007f9e0ff */
[C---:B------:R-:W-:Y:S02]  /*2a60*/  LEA R84, P6, R21.reuse, R136, 0x2 ;  /* 0x0000008815547211 */ /* 0x040fe400078c10ff */
[----:B------:R-:W-:Y:S01]  /*2a70*/  LEA.HI.X.SX32 R73, R14, R34, 0x2, P4 ;  /* 0x000000220e497211 */ /* 0x000fe200020f16ff */
[----:B------:R-:W-:Y:S01]  /*2a80*/  IMAD R34, R36, c[0x0][0x190], RZ ;  /* 0x0000640024227a24 */ /* 0x000fe200078e02ff */
[-C--:B------:R-:W-:Y:S01]  /*2a90*/  LEA R74, P4, R16, R136.reuse, 0x2 ;  /* 0x00000088104a7211 */ /* 0x080fe200078810ff */
[----:B------:R-:W-:Y:S01]  /*2aa0*/  IMAD R36, R38, c[0x0][0x190], RZ ;  /* 0x0000640026247a24 */ /* 0x000fe200078e02ff */
[-C--:B------:R-:W-:Y:S01]  /*2ab0*/  LEA.HI.X.SX32 R85, R21, R137.reuse, 0x2, P6 ;  /* 0x0000008915557211 */ /* 0x080fe200030f16ff */
[----:B------:R-:W-:Y:S01]  /*2ac0*/  IMAD R38, R40, c[0x0][0x190], RZ ;  /* 0x0000640028267a24 */ /* 0x000fe200078e02ff */
[-C--:B------:R-:W-:Y:S01]  /*2ad0*/  LEA.HI.X.SX32 R75, R16, R137.reuse, 0x2, P4 ;  /* 0x00000089104b7211 */ /* 0x080fe200020f16ff */
[----:B------:R-:W-:Y:S01]  /*2ae0*/  IMAD R40, R43, c[0x0][0x190], RZ ;  /* 0x000064002b287a24 */ /* 0x000fe200078e02ff */
[-C--:B------:R-:W-:Y:S01]  /*2af0*/  LEA R78, P4, R18, R136.reuse, 0x2 ;  /* 0x00000088124e7211 */ /* 0x080fe200078810ff */
[----:B------:R-:W-:Y:S01]  /*2b00*/  IMAD R43, R46, c[0x0][0x190], RZ ;  /* 0x000064002e2b7a24 */ /* 0x000fe200078e02ff */
[----:B------:R-:W-:Y:S01]  /*2b10*/  LEA R88, P6, R23, R136, 0x2 ;  /* 0x0000008817587211 */ /* 0x000fe200078c10ff */
[----:B------:R-:W-:Y:S01]  /*2b20*/  IMAD R46, R123, c[0x0][0x190], RZ ;  /* 0x000064007b2e7a24 */ /* 0x000fe200078e02ff */
[----:B------:R-:W-:-:S02]  /*2b30*/  LEA.HI.X.SX32 R79, R18, R137, 0x2, P4 ;  /* 0x00000089124f7211 */ /* 0x000fc400020f16ff */
[CC--:B------:R-:W-:Y:S02]  /*2b40*/  LEA R82, P4, R20.reuse, R136.reuse, 0x2 ;  /* 0x0000008814527211 */ /* 0x0c0fe400078810ff */
[-C--:B------:R-:W-:Y:S02]  /*2b50*/  LEA.HI.X.SX32 R89, R23, R137.reuse, 0x2, P6 ;  /* 0x0000008917597211 */ /* 0x080fe400030f16ff */
[-C--:B------:R-:W-:Y:S02]  /*2b60*/  LEA.HI.X.SX32 R83, R20, R137.reuse, 0x2, P4 ;  /* 0x0000008914537211 */ /* 0x080fe400020f16ff */
[CC--:B------:R-:W-:Y:S02]  /*2b70*/  LEA R86, P4, R22.reuse, R136.reuse, 0x2 ;  /* 0x0000008816567211 */ /* 0x0c0fe400078810ff */
[----:B------:R-:W-:Y:S02]  /*2b80*/  LEA R92, P6, R25, R136, 0x2 ;  /* 0x00000088195c7211 */ /* 0x000fe400078c10ff */
        /* <DEDUP_REMOVED lines=9> */
[CC--:B------:R-:W-:Y:S02]  /*2c20*/  LEA R100, P6, R29.reuse, R136.reuse, 0x2 ;  /* 0x000000881d647211 */ /* 0x0c0fe400078c10ff */
[-C--:B------:R-:W-:Y:S02]  /*2c30*/  LEA.HI.X.SX32 R99, R28, R137.reuse, 0x2, P4 ;  /* 0x000000891c637211 */ /* 0x080fe400020f16ff */
        /* <DEDUP_REMOVED lines=34> */
[C---:B------:R-:W-:Y:S02]  /*2e60*/  LEA R136, P6, R47.reuse, R136, 0x2 ;  /* 0x000000882f887211 */ /* 0x040fe400078c10ff */
[-C--:B------:R-:W-:Y:S02]  /*2e70*/  LEA.HI.X.SX32 R135, R46, R137.reuse, 0x2, P4 ;  /* 0x000000892e877211 */ /* 0x080fe400020f16ff */
[----:B------:R-:W-:Y:S02]  /*2e80*/  ISETP.GE.AND P4, PT, R220, c[0x0][0x180], PT ;  /* 0x00006000dc007a0c */ /* 0x000fe40003f86270 */
[----:B------:R-:W-:-:S02]  /*2e90*/  LEA.HI.X.SX32 R137, R47, R137, 0x2, P6 ;  /* 0x000000892f897211 */ /* 0x000fc400030f16ff */
[----:B------:R-:W-:Y:S02]  /*2ea0*/  ISETP.GE.AND P6, PT, R216, c[0x0][0x180], PT ;  /* 0x00006000d8007a0c */ /* 0x000fe40003fc6270 */
[----:B------:R-:W-:Y:S02]  /*2eb0*/  SEL R147, R146, RZ, !P4 ;  /* 0x000000ff92937207 */ /* 0x000fe40006000000 */
[----:B------:R-:W-:Y:S02]  /*2ec0*/  ISETP.GE.AND P4, PT, R212, c[0x0][0x180], PT ;  /* 0x00006000d4007a0c */ /* 0x000fe40003f86270 */
[----:B------:R-:W-:Y:S02]  /*2ed0*/  SEL R148, R146, RZ, !P6 ;  /* 0x000000ff92947207 */ /* 0x000fe40007000000 */
[----:B------:R-:W-:Y:S02]  /*2ee0*/  ISETP.GE.AND P6, PT, R208, c[0x0][0x180], PT ;  /* 0x00006000d0007a0c */ /* 0x000fe40003fc6270 */
[----:B------:R-:W-:-:S02]  /*2ef0*/  ISETP.NE.U32.AND P1, PT, R147, RZ, PT ;  /* 0x000000ff9300720c */ /* 0x000fc40003f25070 */
[----:B------:R-:W-:Y:S02]  /*2f00*/  SEL R147, R146, RZ, !P4 ;  /* 0x000000ff92937207 */ /* 0x000fe40006000000 */
[----:B------:R-:W-:Y:S02]  /*2f10*/  ISETP.NE.U32.AND P4, PT, R148, RZ, PT ;  /* 0x000000ff9400720c */ /* 0x000fe40003f85070 */
[----:B------:R-:W-:Y:S02]  /*2f20*/  SEL R148, R146, RZ, !P6 ;  /* 0x000000ff92947207 */ /* 0x000fe40007000000 */
[----:B------:R-:W-:Y:S02]  /*2f30*/  ISETP.GE.AND P3, PT, R231, c[0x0][0x180], PT ;  /* 0x00006000e7007a0c */ /* 0x000fe40003f66270 */
[----:B------:R-:W-:Y:S02]  /*2f40*/  ISETP.GE.AND P5, PT, R229, c[0x0][0x180], PT ;  /* 0x00006000e5007a0c */ /* 0x000fe40003fa6270 */
[----:B------:R-:W-:Y:S01]  /*2f50*/  ISETP.NE.U32.AND P2, PT, R147, RZ, PT ;  /* 0x000000ff9300720c */ /* 0x000fe20003f45070 */
[----:B------:R1:W-:Y:S01]  /*2f60*/  LDGSTS.E [R202+0x9000], [R66.64], P1 ;  /* 0x0900000042ca7fae */ /* 0x0003e2000892184e */
[----:B------:R-:W-:-:S02]  /*2f70*/  ISETP.NE.U32.AND P6, PT, R148, RZ, PT ;  /* 0x000000ff9400720c */ /* 0x000fc40003fc5070 */
[C---:B------:R-:W-:Y:S01]  /*2f80*/  SEL R147, R146.reuse, RZ, !P3 ;  /* 0x000000ff92937207 */ /* 0x040fe20005800000 */
[----:B------:R2:W-:Y:S01]  /*2f90*/  LDGSTS.E [R202+0x9400], [R70.64], P4 ;  /* 0x0940000046ca7fae */ /* 0x0005e2000a12184e */
[----:B------:R-:W-:Y:S02]  /*2fa0*/  SEL R148, R146, RZ, !P5 ;  /* 0x000000ff92947207 */ /* 0x000fe40006800000 */
[----:B------:R-:W-:Y:S02]  /*2fb0*/  ISETP.GE.AND P3, PT, R222, c[0x0][0x180], PT ;  /* 0x00006000de007a0c */ /* 0x000fe40003f66270 */
[----:B------:R-:W-:Y:S02]  /*2fc0*/  ISETP.GE.AND P5, PT, R218, c[0x0][0x180], PT ;  /* 0x00006000da007a0c */ /* 0x000fe40003fa6270 */
[C---:B------:R-:W-:Y:S01]  /*2fd0*/  SEL R150, R146.reuse, RZ, !P3 ;  /* 0x000000ff92967207 */ /* 0x040fe20005800000 */
[----:B------:R5:W-:Y:S01]  /*2fe0*/  LDGSTS.E [R202+0x9800], [R4.64], P2 ;  /* 0x0980000004ca7fae */ /* 0x000be2000912184e */
[----:B------:R-:W-:-:S02]  /*2ff0*/  SEL R151, R146, RZ, !P5 ;  /* 0x000000ff92977207 */ /* 0x000fc40006800000 */
[----:B------:R-:W-:Y:S01]  /*3000*/  ISETP.GE.AND P3, PT, R210, c[0x0][0x180], PT ;  /* 0x00006000d2007a0c */ /* 0x000fe20003f66270 */
[----:B------:R1:W-:Y:S01]  /*3010*/  LDGSTS.E [R202+0x9c00], [R6.64], P6 ;  /* 0x09c0000006ca7fae */ /* 0x0003e2000b12184e */
[----:B------:R-:W-:Y:S02]  /*3020*/  ISETP.GE.AND P5, PT, R206, c[0x0][0x180], PT ;  /* 0x00006000ce007a0c */ /* 0x000fe40003fa6270 */
[C---:B------:R-:W-:Y:S02]  /*3030*/  SEL R153, R146.reuse, RZ, !P3 ;  /* 0x000000ff92997207 */ /* 0x040fe40005800000 */
[----:B------:R-:W-:Y:S02]  /*3040*/  SEL R154, R146, RZ, !P5 ;  /* 0x000000ff929a7207 */ /* 0x000fe40006800000 */
[----:B------:R-:W-:Y:S02]  /*3050*/  ISETP.GE.AND P3, PT, R233, UR8, PT ;  /* 0x00000008e9007c0c */ /* 0x000fe4000bf66270 */
[----:B------:R-:W-:-:S02]  /*3060*/  ISETP.NE.U32.AND P5, PT, R147, RZ, PT ;  /* 0x000000ff9300720c */ /* 0x000fc40003fa5070 */
[----:B------:R-:W-:Y:S02]  /*3070*/  ISETP.GE.AND P1, PT, R226, c[0x0][0x180], PT ;  /* 0x00006000e2007a0c */ /* 0x000fe40003f26270 */
[----:B------:R-:W-:Y:S02]  /*3080*/  ISETP.GE.AND P4, PT, R230, UR8, PT ;  /* 0x00000008e6007c0c */ /* 0x000fe4000bf86270 */
[----:B------:R-:W-:Y:S02]  /*3090*/  SEL R147, RZ, 0x4, P3 ;  /* 0x00000004ff937807 */ /* 0x000fe40001800000 */
[----:B------:R-:W-:Y:S02]  /*30a0*/  ISETP.NE.U32.AND P3, PT, R148, RZ, PT ;  /* 0x000000ff9400720c */ /* 0x000fe40003f65070 */
[----:B------:R-:W-:Y:S02]  /*30b0*/  SEL R149, R146, RZ, !P1 ;  /* 0x000000ff92957207 */ /* 0x000fe40004800000 */
[----:B------:R-:W-:Y:S01]  /*30c0*/  SEL R148, RZ, 0x4, P4 ;  /* 0x00000004ff947807 */ /* 0x000fe20002000000 */
[----:B------:R1:W-:Y:S01]  /*30d0*/  LDGSTS.E [R201+0x8200], [R50.64], P5 ;  /* 0x0820000032c97fae */ /* 0x0003e2000a92184e */
[----:B------:R-:W-:-:S02]  /*30e0*/  ISETP.GE.AND P4, PT, R228, UR8, PT ;  /* 0x00000008e4007c0c */ /* 0x000fc4000bf86270 */
[----:B------:R-:W-:Y:S02]  /*30f0*/  ISETP.NE.U32.AND P2, PT, R149, RZ, PT ;  /* 0x000000ff9500720c */ /* 0x000fe40003f45070 */
[----:B------:R-:W-:Y:S02]  /*3100*/  SEL R149, RZ, 0x4, P4 ;  /* 0x00000004ff957807 */ /* 0x000fe40002000000 */
[----:B------:R-:W-:Y:S01]  /*3110*/  ISETP.NE.U32.AND P4, PT, R150, RZ, PT ;  /* 0x000000ff9600720c */ /* 0x000fe20003f85070 */
[----:B------:R1:W-:Y:S01]  /*3120*/  LDGSTS.E [R201+0x8600], [R56.64], P3 ;  /* 0x0860000038c97fae */ /* 0x0003e2000992184e */
[----:B------:R-:W-:Y:S02]  /*3130*/  ISETP.NE.U32.AND P5, PT, R151, RZ, PT ;  /* 0x000000ff9700720c */ /* 0x000fe40003fa5070 */
[----:B------:R-:W-:Y:S02]  /*3140*/  ISETP.GE.AND P1, PT, R214, c[0x0][0x180], PT ;  /* 0x00006000d6007a0c */ /* 0x000fe40003f26270 */
[----:B------:R-:W-:-:S02]  /*3150*/  ISETP.GE.AND P6, PT, R224, UR8, PT ;  /* 0x00000008e0007c0c */ /* 0x000fc4000bfc6270 */
[----:B------:R-:W-:Y:S01]  /*3160*/  SEL R152, R146, RZ, !P1 ;  /* 0x000000ff92987207 */ /* 0x000fe20004800000 */
[----:B------:R1:W-:Y:S01]  /*3170*/  LDGSTS.E [R201+0x8a00], [R60.64], P2 ;  /* 0x08a000003cc97fae */ /* 0x0003e2000912184e */
[----:B------:R-:W-:Y:S02]  /*3180*/  ISETP.GE.AND P1, PT, R203, c[0x0][0x180], PT ;  /* 0x00006000cb007a0c */ /* 0x000fe40003f26270 */
[----:B------:R-:W-:Y:S01]  /*3190*/  ISETP.NE.U32.AND P3, PT, R152, RZ, PT ;  /* 0x000000ff9800720c */ /* 0x000fe20003f65070 */
[----:B------:R1:W-:Y:S01]  /*31a0*/  LDGSTS.E [R201+0x8e00], [R64.64], P4 ;  /* 0x08e0000040c97fae */ /* 0x0003e2000a12184e */
[----:B------:R-:W-:Y:S02]  /*31b0*/  SEL R146, R146, RZ, !P1 ;  /* 0x000000ff92927207 */ /* 0x000fe40004800000 */
[----:B------:R-:W-:Y:S01]  /*31c0*/  ISETP.NE.U32.AND P2, PT, R153, RZ, PT ;  /* 0x000000ff9900720c */ /* 0x000fe20003f45070 */
[----:B------:R1:W-:Y:S01]  /*31d0*/  LDGSTS.E [R201+0x9200], [R68.64], P5 ;  /* 0x0920000044c97fae */ /* 0x0003e2000a92184e */
[----:B------:R-:W-:-:S02]  /*31e0*/  PLOP3.LUT P1, PT, PT, PT, UP1, 0x80, 0x0 ;  /* 0x000000000000781c */ /* 0x000fc40003f2f018 */
[----:B------:R-:W-:Y:S02]  /*31f0*/  ISETP.NE.U32.AND P4, PT, R154, RZ, PT ;  /* 0x000000ff9a00720c */ /* 0x000fe40003f85070 */
[----:B------:R-:W-:Y:S02]  /*3200*/  ISETP.NE.U32.AND P5, PT, R146, RZ, PT ;  /* 0x000000ff9200720c */ /* 0x000fe40003fa5070 */
[----:B------:R-:W-:Y:S01]  /*3210*/  SEL R147, R147, RZ, P1 ;  /* 0x000000ff93937207 */ /* 0x000fe20000800000 */
[----:B------:R1:W-:Y:S01]  /*3220*/  LDGSTS.E [R201+0x9600], [R72.64], P3 ;  /* 0x0960000048c97fae */ /* 0x0003e2000992184e */
[----:B------:R-:W-:Y:S02]  /*3230*/  PLOP3.LUT P1, PT, PT, PT, UP1, 0x80, 0x0 ;  /* 0x000000000000781c */ /* 0x000fe40003f2f018 */
[----:B------:R-:W-:Y:S01]  /*3240*/  SEL R150, RZ, 0x4, P6 ;  /* 0x00000004ff967807 */ /* 0x000fe20003000000 */
[----:B------:R1:W-:Y:S01]  /*3250*/  LDGSTS.E [R201+0x9a00], [R48.64], P2 ;  /* 0x09a0000030c97fae */ /* 0x0003e2000912184e */
[----:B------:R-:W-:-:S02]  /*3260*/  SEL R148, R148, RZ, P1 ;  /* 0x000000ff94947207 */ /* 0x000fc40000800000 */
[----:B------:R-:W-:Y:S01]  /*3270*/  PLOP3.LUT P1, PT, PT, PT, UP1, 0x80, 0x0 ;  /* 0x000000000000781c */ /* 0x000fe20003f2f018 */
[----:B------:R1:W-:Y:S01]  /*3280*/  LDGSTS.E [R201+0x9e00], [R54.64], P4 ;  /* 0x09e0000036c97fae */ /* 0x0003e2000a12184e */
[----:B------:R-:W-:Y:S02]  /*3290*/  ISETP.GE.AND P6, PT, R220, UR8, PT ;  /* 0x00000008dc007c0c */ /* 0x000fe4000bfc6270 */
[----:B------:R-:W-:Y:S01]  /*32a0*/  SEL R149, R149, RZ, P1 ;  /* 0x000000ff95957207 */ /* 0x000fe20000800000 */
[----:B------:R-:W0:Y:S01]  /*32b0*/  LDGDEPBAR ;  /* 0x00000000000079af */ /* 0x000e220000000000 */
[----:B------:R-:W-:Y:S02]  /*32c0*/  PLOP3.LUT P1, PT, PT, PT, UP1, 0x80, 0x0 ;  /* 0x000000000000781c */ /* 0x000fe40003f2f018 */
[----:B------:R-:W-:Y:S01]  /*32d0*/  SEL R151, RZ, 0x4, P6 ;  /* 0x00000004ff977807 */ /* 0x000fe20003000000 */
[----:B------:R1:W-:Y:S01]  /*32e0*/  LDGSTS.E [R200], [R74.64], P5 ;  /* 0x000000004ac87fae */ /* 0x0003e2000a92184e */
[----:B------:R-:W-:-:S02]  /*32f0*/  ISETP.GE.AND P6, PT, R216, UR8, PT ;  /* 0x00000008d8007c0c */ /* 0x000fc4000bfc6270 */
[----:B------:R-:W-:Y:S01]  /*3300*/  SEL R150, R150, RZ, P1 ;  /* 0x000000ff96967207 */ /* 0x000fe20000800000 */
[----:B------:R1:W-:Y:S01]  /*3310*/  LDGSTS.E [R200+0x400], [R78.64], P5 ;  /* 0x004000004ec87fae */ /* 0x0003e2000a92184e */
[----:B------:R-:W-:Y:S02]  /*3320*/  PLOP3.LUT P1, PT, PT, PT, UP1, 0x80, 0x0 ;  /* 0x000000000000781c */ /* 0x000fe40003f2f018 */
[----:B------:R-:W-:Y:S01]  /*3330*/  SEL R152, RZ, 0x4, P6 ;  /* 0x00000004ff987807 */ /* 0x000fe20003000000 */
[----:B------:R1:W-:Y:S01]  /*3340*/  LDGSTS.E [R200+0x800], [R82.64], P5 ;  /* 0x0080000052c87fae */ /* 0x0003e2000a92184e */
[----:B------:R-:W-:Y:S02]  /*3350*/  ISETP.GE.AND P6, PT, R212, UR8, PT ;  /* 0x00000008d4007c0c */ /* 0x000fe4000bfc6270 */
[----:B------:R-:W-:Y:S01]  /*3360*/  SEL R151, R151, RZ, P1 ;  /* 0x000000ff97977207 */ /* 0x000fe20000800000 */
[----:B------:R1:W-:Y:S01]  /*3370*/  LDGSTS.E [R200+0xc00], [R86.64], P5 ;  /* 0x00c0000056c87fae */ /* 0x0003e2000a92184e */
[----:B------:R-:W-:-:S02]  /*3380*/  PLOP3.LUT P1, PT, PT, PT, UP1, 0x80, 0x0 ;  /* 0x000000000000781c */ /* 0x000fc40003f2f018 */
[----:B------:R-:W-:Y:S01]  /*3390*/  SEL R153, RZ, 0x4, P6 ;  /* 0x00000004ff997807 */ /* 0x000fe20003000000 */
[----:B------:R1:W-:Y:S01]  /*33a0*/  LDGSTS.E [R200+0x1000], [R90.64], P5 ;  /* 0x010000005ac87fae */ /* 0x0003e2000a92184e */
[----:B------:R-:W-:Y:S02]  /*33b0*/  ISETP.GE.AND P6, PT, R208, UR8, PT ;  /* 0x00000008d0007c0c */ /* 0x000fe4000bfc6270 */
[----:B------:R-:W-:Y:S01]  /*33c0*/  SEL R152, R152, RZ, P1 ;  /* 0x000000ff98987207 */ /* 0x000fe20000800000 */
[----:B------:R1:W-:Y:S01]  /*33d0*/  LDGSTS.E [R200+0x1400], [R94.64], P5 ;  /* 0x014000005ec87fae */ /* 0x0003e2000a92184e */
[----:B------:R-:W-:Y:S02]  /*33e0*/  PLOP3.LUT P1, PT, PT, PT, UP1, 0x80, 0x0 ;  /* 0x000000000000781c */ /* 0x000fe40003f2f018 */
[----:B------:R-:W-:Y:S01]  /*33f0*/  SEL R154, RZ, 0x4, P6 ;  /* 0x00000004ff9a7807 */ /* 0x000fe20003000000 */
[----:B------:R1:W-:Y:S01]  /*3400*/  LDGSTS.E [R200+0x1800], [R98.64], P5 ;  /* 0x0180000062c87fae */ /* 0x0003e2000a92184e */
        /* <DEDUP_REMOVED lines=10> */
[----:B------:R-:W-:Y:S01]  /*34b0*/  ISETP.NE.U32.AND P3, PT, R147, RZ, PT ;  /* 0x000000ff9300720c */ /* 0x000fe20003f65070 */
[----:B------:R1:W-:Y:S01]  /*34c0*/  LDGSTS.E [R200+0x2800], [R114.64], P5 ;  /* 0x0280000072c87fae */ /* 0x0003e2000a92184e */
[----:B------:R-:W-:Y:S02]  /*34d0*/  SEL R147, RZ, 0x4, P6 ;  /* 0x00000004ff937807 */ /* 0x000fe40003000000 */
[----:B------:R-:W-:Y:S01]  /*34e0*/  ISETP.GE.AND P6, PT, R226, UR8, PT ;  /* 0x00000008e2007c0c */ /* 0x000fe2000bfc6270 */
[----:B------:R1:W-:Y:S01]  /*34f0*/  LDGSTS.E [R200+0x2c00], [R118.64], P5 ;  /* 0x02c0000076c87fae */ /* 0x0003e2000a92184e */
[----:B------:R-:W-:Y:S02]  /*3500*/  SEL R146, R146, RZ, P1 ;  /* 0x000000ff92927207 */ /* 0x000fe40000800000 */
[----:B------:R-:W-:Y:S01]  /*3510*/  PLOP3.LUT P1, PT, PT, PT, UP1, 0x80, 0x0 ;  /* 0x000000000000781c */ /* 0x000fe20003f2f018 */
[----:B------:R1:W-:Y:S01]  /*3520*/  LDGSTS.E [R200+0x3000], [R122.64], P5 ;  /* 0x030000007ac87fae */ /* 0x0003e2000a92184e */
[----:B------:R-:W-:-:S02]  /*3530*/  ISETP.NE.U32.AND P2, PT, R148, RZ, PT ;  /* 0x000000ff9400720c */ /* 0x000fc40003f45070 */
[----:B------:R-:W-:Y:S01]  /*3540*/  SEL R148, RZ, 0x4, P6 ;  /* 0x00000004ff947807 */ /* 0x000fe20003000000 */
[----:B------:R1:W-:Y:S01]  /*3550*/  LDGSTS.E [R200+0x3400], [R126.64], P5 ;  /* 0x034000007ec87fae */ /* 0x0003e2000a92184e */
[----:B------:R-:W-:Y:S02]  /*3560*/  ISETP.GE.AND P6, PT, R222, UR8, PT ;  /* 0x00000008de007c0c */ /* 0x000fe4000bfc6270 */
[----:B------:R-:W-:Y:S01]  /*3570*/  SEL R147, R147, RZ, P1 ;  /* 0x000000ff93937207 */ /* 0x000fe20000800000 */
[----:B------:R1:W-:Y:S01]  /*3580*/  LDGSTS.E [R200+0x3800], [R130.64], P5 ;  /* 0x0380000082c87fae */ /* 0x0003e2000a92184e */
[----:B------:R-:W-:Y:S02]  /*3590*/  PLOP3.LUT P1, PT, PT, PT, UP1, 0x80, 0x0 ;  /* 0x000000000000781c */ /* 0x000fe40003f2f018 */
[----:B------:R-:W-:Y:S01]  /*35a0*/  ISETP.NE.U32.AND P4, PT, R149, RZ, PT ;  /* 0x000000ff9500720c */ /* 0x000fe20003f85070 */
[----:B------:R1:W-:Y:S01]  /*35b0*/  LDGSTS.E [R200+0x3c00], [R134.64], P5 ;  /* 0x03c0000086c87fae */ /* 0x0003e2000a92184e */
[----:B------:R-:W-:-:S02]  /*35c0*/  SEL R149, RZ, 0x4, P6 ;  /* 0x00000004ff957807 */ /* 0x000fc40003000000 */
[----:B------:R-:W-:Y:S01]  /*35d0*/  ISETP.GE.AND P6, PT, R218, UR8, PT ;  /* 0x00000008da007c0c */ /* 0x000fe2000bfc6270 */
[----:B------:R1:W-:Y:S01]  /*35e0*/  LDGSTS.E [R199+0x200], [R76.64], P5 ;  /* 0x002000004cc77fae */ /* 0x0003e2000a92184e */
[----:B------:R-:W-:Y:S02]  /*35f0*/  SEL R148, R148, RZ, P1 ;  /* 0x000000ff94947207 */ /* 0x000fe40000800000 */
[----:B------:R-:W-:Y:S01]  /*3600*/  PLOP3.LUT P1, PT, PT, PT, UP1, 0x80, 0x0 ;  /* 0x000000000000781c */ /* 0x000fe20003f2f018 */
[----:B------:R1:W-:Y:S01]  /*3610*/  LDGSTS.E [R199+0x600], [R80.64], P5 ;  /* 0x0060000050c77fae */ /* 0x0003e2000a92184e */
[----:B------:R-:W-:Y:S02]  /*3620*/  SEL R155, RZ, 0x4, P6 ;  /* 0x00000004ff9b7807 */ /* 0x000fe40003000000 */
[----:B------:R-:W-:Y:S01]  /*3630*/  ISETP.GE.AND P6, PT, R214, UR8, PT ;  /* 0x00000008d6007c0c */ /* 0x000fe2000bfc6270 */
[----:B------:R1:W-:Y:S01]  /*3640*/  LDGSTS.E [R199+0xa00], [R84.64], P5 ;  /* 0x00a0000054c77fae */ /* 0x0003e2000a92184e */
[----:B------:R-:W-:-:S02]  /*3650*/  SEL R149, R149, RZ, P1 ;  /* 0x000000ff95957207 */ /* 0x000fc40000800000 */
[----:B------:R-:W-:Y:S01]  /*3660*/  PLOP3.LUT P1, PT, PT, PT, UP1, 0x80, 0x0 ;  /* 0x000000000000781c */ /* 0x000fe20003f2f018 */
[----:B------:R1:W-:Y:S01]  /*3670*/  LDGSTS.E [R199+0xe00], [R88.64], P5 ;  /* 0x00e0000058c77fae */ /* 0x0003e2000a92184e */
[----:B------:R-:W-:Y:S02]  /*3680*/  SEL R156, RZ, 0x4, P6 ;  /* 0x00000004ff9c7807 */ /* 0x000fe40003000000 */
[----:B------:R-:W-:Y:S01]  /*3690*/  ISETP.GE.AND P6, PT, R210, UR8, PT ;  /* 0x00000008d2007c0c */ /* 0x000fe2000bfc6270 */
[----:B------:R1:W-:Y:S01]  /*36a0*/  LDGSTS.E [R199+0x1200], [R92.64], P5 ;  /* 0x012000005cc77fae */ /* 0x0003e2000a92184e */
[----:B------:R-:W-:Y:S02]  /*36b0*/  SEL R155, R155, RZ, P1 ;  /* 0x000000ff9b9b7207 */ /* 0x000fe40000800000 */
[----:B------:R-:W-:Y:S01]  /*36c0*/  PLOP3.LUT P1, PT, PT, PT, UP1, 0x80, 0x0 ;  /* 0x000000000000781c */ /* 0x000fe20003f2f018 */
[----:B------:R1:W-:Y:S01]  /*36d0*/  LDGSTS.E [R199+0x1600], [R96.64], P5 ;  /* 0x0160000060c77fae */ /* 0x0003e2000a92184e */
[----:B------:R-:W-:-:S02]  /*36e0*/  SEL R157, RZ, 0x4, P6 ;  /* 0x00000004ff9d7807 */ /* 0x000fc40003000000 */
[----:B------:R-:W-:Y:S01]  /*36f0*/  ISETP.GE.AND P6, PT, R206, UR8, PT ;  /* 0x00000008ce007c0c */ /* 0x000fe2000bfc6270 */
[----:B------:R1:W-:Y:S01]  /*3700*/  LDGSTS.E [R199+0x1a00], [R100.64], P5 ;  /* 0x01a0000064c77fae */ /* 0x0003e2000a92184e */
[----:B------:R-:W-:Y:S02]  /*3710*/  SEL R156, R156, RZ, P1 ;  /* 0x000000ff9c9c7207 */ /* 0x000fe40000800000 */
[----:B------:R-:W-:Y:S01]  /*3720*/  PLOP3.LUT P1, PT, PT, PT, UP1, 0x80, 0x0 ;  /* 0x000000000000781c */ /* 0x000fe20003f2f018 */
[----:B------:R1:W-:Y:S03]  /*3730*/  LDGSTS.E [R199+0x1e00], [R104.64], P5 ;  /* 0x01e0000068c77fae */ /* 0x0003e6000a92184e */
[----:B------:R-:W-:Y:S01]  /*3740*/  SEL R157, R157, RZ, P1 ;  /* 0x000000ff9d9d7207 */ /* 0x000fe20000800000 */
[----:B------:R1:W-:Y:S01]  /*3750*/  LDGSTS.E [R199+0x2200], [R108.64], P5 ;  /* 0x022000006cc77fae */ /* 0x0003e2000a92184e */
[----:B------:R-:W-:-:S03]  /*3760*/  PLOP3.LUT P1, PT, PT, PT, UP1, 0x80, 0x0 ;  /* 0x000000000000781c */ /* 0x000fc60003f2f018 */
[----:B------:R1:W-:Y:S04]  /*3770*/  LDGSTS.E [R199+0x2600], [R112.64], P5 ;  /* 0x0260000070c77fae */ /* 0x0003e8000a92184e */
[----:B------:R1:W-:Y:S04]  /*3780*/  LDGSTS.E [R199+0x2a00], [R116.64], P5 ;  /* 0x02a0000074c77fae */ /* 0x0003e8000a92184e */
[----:B------:R1:W-:Y:S04]  /*3790*/  LDGSTS.E [R199+0x2e00], [R120.64], P5 ;  /* 0x02e0000078c77fae */ /* 0x0003e8000a92184e */
[----:B------:R1:W-:Y:S04]  /*37a0*/  LDGSTS.E [R199+0x3200], [R124.64], P5 ;  /* 0x032000007cc77fae */ /* 0x0003e8000a92184e */
[----:B------:R1:W-:Y:S04]  /*37b0*/  LDGSTS.E [R199+0x3600], [R128.64], P5 ;  /* 0x0360000080c77fae */ /* 0x0003e8000a92184e */
[----:B------:R1:W-:Y:S04]  /*37c0*/  LDGSTS.E [R199+0x3a00], [R132.64], P5 ;  /* 0x03a0000084c77fae */ /* 0x0003e8000a92184e */
[----:B------:R1:W-:Y:S01]  /*37d0*/  LDGSTS.E [R199+0x3e00], [R136.64], P5 ;  /* 0x03e0000088c77fae */ /* 0x0003e2000a92184e */
[----:B------:R-:W-:-:S02]  /*37e0*/  ISETP.NE.U32.AND P5, PT, R150, RZ, PT ;  /* 0x000000ff9600720c */ /* 0x000fc40003fa5070 */
[----:B------:R-:W-:Y:S01]  /*37f0*/  SEL R150, RZ, 0x4, P6 ;  /* 0x00000004ff967807 */ /* 0x000fe20003000000 */
[----:B------:R-:W0:Y:S04]  /*3800*/  LDGDEPBAR ;  /* 0x00000000000079af */ /* 0x000e280000000000 */
[----:B------:R-:W-:Y:S01]  /*3810*/  BAR.SYNC.DEFER_BLOCKING 0x0 ;  /* 0x0000000000007b1d */ /* 0x000fe20000010000 */
[----:B------:R-:W-:Y:S01]  /*3820*/  ISETP.NE.U32.AND P6, PT, R151, RZ, PT ;  /* 0x000000ff9700720c */ /* 0x000fe20003fc5070 */
[----:B------:R-:W-:Y:S01]  /*3830*/  IMAD.U32 R151, RZ, RZ, UR6 ;  /* 0x00000006ff977e24 */ /* 0x000fe2000f8e00ff */
[----:B------:R-:W-:Y:S02]  /*3840*/  SEL R150, R150, RZ, P1 ;  /* 0x000000ff96967207 */ /* 0x000fe40000800000 */
[----:B------:R-:W-:Y:S01]  /*3850*/  ISETP.NE.U32.AND P1, PT, R152, RZ, PT ;  /* 0x000000ff9800720c */ /* 0x000fe20003f25070 */
[----:B---3--:R-:W-:-:S04]  /*3860*/  IMAD.WIDE R58, R151, 0x4, R58 ;  /* 0x00000004973a7825 */ /* 0x008fc800078e023a */
[----:B-1----:R-:W-:Y:S01]  /*3870*/  IMAD.WIDE R66, R151, 0x4, R66 ;  /* 0x0000000497427825 */ /* 0x002fe200078e0242 */
[----:B------:R-:W-:Y:S01]  /*3880*/  @!PT LDS RZ, [RZ] ;  /* 0x00000000fffff984 */ /* 0x000fe20000000800 */
[----:B------:R-:W-:Y:S01]  /*3890*/  @!PT LDS RZ, [RZ] ;  /* 0x00000000fffff984 */ /* 0x000fe20000000800 */
[----:B------:R-:W-:Y:S01]  /*38a0*/  @!PT LDS RZ, [RZ] ;  /* 0x00000000fffff984 */ /* 0x000fe20000000800 */
[----:B------:R1:W-:Y:S01]  /*38b0*/  LDGSTS.E [R202+0xa000], [R138.64], P3 ;  /* 0x0a0000008aca7fae */ /* 0x0003e2000992184e */
[----:B------:R-:W-:Y:S02]  /*38c0*/  ISETP.NE.U32.AND P3, PT, R153, RZ, PT ;  /* 0x000000ff9900720c */ /* 0x000fe40003f65070 */
[----:B------:R-:W-:Y:S01]  /*38d0*/  IMAD.U32 R153, RZ, RZ, UR6 ;  /* 0x00000006ff997e24 */ /* 0x000fe2000f8e00ff */
[----:B------:R3:W-:Y:S01]  /*38e0*/  LDGSTS.E [R202+0xa400], [R52.64], P2 ;  /* 0x0a40000034ca7fae */ /* 0x0007e2000912184e */
[----:B------:R-:W-:Y:S02]  /*38f0*/  ISETP.NE.U32.AND P2, PT, R154, RZ, PT ;  /* 0x000000ff9a00720c */ /* 0x000fe40003f45070 */
[----:B----4-:R-:W-:Y:S01]  /*3900*/  IMAD.WIDE R62, R153, 0x4, R62 ;  /* 0x00000004993e7825 */ /* 0x010fe200078e023e */
[----:B------:R4:W-:Y:S01]  /*3910*/  LDGSTS.E [R202+0xa800], [R58.64], P4 ;  /* 0x0a8000003aca7fae */ /* 0x0009e2000a12184e */
[----:B------:R-:W-:-:S02]  /*3920*/  ISETP.NE.U32.AND P4, PT, R146, RZ, PT ;  /* 0x000000ff9200720c */ /* 0x000fc40003f85070 */
[----:B--2---:R-:W-:Y:S01]  /*3930*/  IMAD.WIDE R70, R153, 0x4, R70 ;  /* 0x0000000499467825 */ /* 0x004fe200078e0246 */
[----:B------:R2:W-:Y:S01]  /*3940*/  LDGSTS.E [R202+0xac00], [R62.64], P5 ;  /* 0x0ac000003eca7fae */ /* 0x0005e2000a92184e */
[----:B------:R-:W-:Y:S02]  /*3950*/  ISETP.NE.U32.AND P5, PT, R147, RZ, PT ;  /* 0x000000ff9300720c */ /* 0x000fe40003fa5070 */
[----:B-1----:R-:W-:Y:S02]  /*3960*/  IMAD.U32 R139, RZ, RZ, UR6 ;  /* 0x00000006ff8b7e24 */ /* 0x002fe4000f8e00ff */
[----:B---3--:R-:W-:Y:S01]  /*3970*/  IMAD.U32 R53, RZ, RZ, UR6 ;  /* 0x00000006ff357e24 */ /* 0x008fe2000f8e00ff */
[----:B------:R1:W-:Y:S01]  /*3980*/  LDGSTS.E [R202+0xb000], [R66.64], P6 ;  /* 0x0b00000042ca7fae */ /* 0x0003e2000b12184e */
[----:B-----5:R-:W-:Y:S01]  /*3990*/  IMAD.WIDE R4, R139, 0x4, R4 ;  /* 0x000000048b047825 */ /* 0x020fe200078e0204 */
[----:B------:R-:W-:Y:S02]  /*39a0*/  ISETP.NE.U32.AND P6, PT, R148, RZ, PT ;  /* 0x000000ff9400720c */ /* 0x000fe40003fc5070 */
[----:B------:R3:W-:Y:S01]  /*39b0*/  LDGSTS.E [R202+0xb400], [R70.64], P1 ;  /* 0x0b40000046ca7fae */ /* 0x0007e2000892184e */
[----:B----4-:R-:W-:Y:S01]  /*39c0*/  IMAD.U32 R59, RZ, RZ, UR6 ;  /* 0x00000006ff3b7e24 */ /* 0x010fe2000f8e00ff */
[----:B------:R-:W-:Y:S01]  /*39d0*/  ISETP.NE.U32.AND P1, PT, R149, RZ, PT ;  /* 0x000000ff9500720c */ /* 0x000fe20003f25070 */
[----:B------:R-:W-:Y:S01]  /*39e0*/  IMAD.WIDE R50, R53, 0x4, R50 ;  /* 0x0000000435327825 */ /* 0x000fe200078e0232 */
[----:B------:R4:W-:Y:S01]  /*39f0*/  LDGSTS.E [R202+0xb800], [R4.64], P3 ;  /* 0x0b80000004ca7fae */ /* 0x0009e2000992184e */
[----:B------:R-:W-:-:S02]  /*3a00*/  ISETP.NE.U32.AND P3, PT, R155, RZ, PT ;  /* 0x000000ff9b00720c */ /* 0x000fc40003f65070 */
[----:B------:R-:W-:Y:S01]  /*3a10*/  IMAD.WIDE R6, R59, 0x4, R6 ;  /* 0x000000043b067825 */ /* 0x000fe200078e0206 */
[----:B-1----:R-:W-:-:S03]  /*3a20*/  CS2R R66, SRZ ;  /* 0x0000000000427805 */ /* 0x002fc6000001ff00 */
[----:B------:R-:W-:Y:S01]  /*3a30*/  IMAD.WIDE R56, R53, 0x4, R56 ;  /* 0x0000000435387825 */ /* 0x000fe200078e0238 */
[----:B------:R1:W-:Y:S01]  /*3a40*/  LDGSTS.E [R202+0xbc00], [R6.64], P2 ;  /* 0x0bc0000006ca7fae */ /* 0x0003e2000912184e */
[----:B------:R-:W-:Y:S01]  /*3a50*/  ISETP.NE.U32.AND P2, PT, R156, RZ, PT ;  /* 0x000000ff9c00720c */ /* 0x000fe20003f45070 */
[----:B---3--:R-:W-:Y:S01]  /*3a60*/  CS2R R70, SRZ ;  /* 0x0000000000467805 */ /* 0x008fe2000001ff00 */
[----:B------:R-:W-:Y:S01]  /*3a70*/  IMAD.U32 R53, RZ, RZ, UR7 ;  /* 0x00000007ff357e24 */ /* 0x000fe2000f8e00ff */
[----:B------:R3:W-:Y:S01]  /*3a80*/  LDGSTS.E [R201+0xa200], [R50.64], P4 ;  /* 0x0a20000032c97fae */ /* 0x0007e2000a12184e */
[----:B------:R-:W-:Y:S01]  /*3a90*/  ISETP.NE.U32.AND P4, PT, R157, RZ, PT ;  /* 0x000000ff9d00720c */ /* 0x000fe20003f85070 */
[----:B------:R-:W-:Y:S02]  /*3aa0*/  IMAD.WIDE R60, R59, 0x4, R60 ;  /* 0x000000043b3c7825 */ /* 0x000fe400078e023c */
[----:B------:R5:W-:Y:S01]  /*3ab0*/  LDGSTS.E [R201+0xa600], [R56.64], P5 ;  /* 0x0a60000038c97fae */ /* 0x000be2000a92184e */
[----:B------:R-:W-:Y:S01]  /*3ac0*/  ISETP.NE.U32.AND P5, PT, R150, RZ, PT ;  /* 0x000000ff9600720c */ /* 0x000fe20003fa5070 */
[----:B------:R-:W-:-:S02]  /*3ad0*/  IMAD.WIDE R74, R53, 0x4, R74 ;  /* 0x00000004354a7825 */ /* 0x000fc400078e024a */
[----:B------:R2:W-:Y:S02]  /*3ae0*/  LDGSTS.E [R201+0xaa00], [R60.64], P6 ;  /* 0x0aa000003cc97fae */ /* 0x0005e4000b12184e */
[----:B-1----:R-:W-:Y:S02]  /*3af0*/  IMAD.U32 R7, RZ, RZ, UR6 ;  /* 0x00000006ff077e24 */ /* 0x002fe4000f8e00ff */
[----:B------:R-:W-:-:S04]  /*3b00*/  IMAD.WIDE R76, R53, 0x4, R76 ;  /* 0x00000004354c7825 */ /* 0x000fc800078e024c */
[----:B------:R-:W-:-:S04]  /*3b10*/  IMAD.WIDE R78, R53, 0x4, R78 ;  /* 0x00000004354e7825 */ /* 0x000fc800078e024e */
[----:B------:R-:W-:-:S04]  /*3b20*/  IMAD.WIDE R80, R53, 0x4, R80 ;  /* 0x0000000435507825 */ /* 0x000fc800078e0250 */
[----:B------:R-:W-:-:S04]  /*3b30*/  IMAD.WIDE R82, R53, 0x4, R82 ;  /* 0x0000000435527825 */ /* 0x000fc800078e0252 */
[----:B------:R-:W-:-:S04]  /*3b40*/  IMAD.WIDE R84, R53, 0x4, R84 ;  /* 0x0000000435547825 */ /* 0x000fc800078e0254 */
[----:B------:R-:W-:-:S04]  /*3b50*/  IMAD.WIDE R86, R53, 0x4, R86 ;  /* 0x0000000435567825 */ /* 0x000fc800078e0256 */
[----:B------:R-:W-:-:S04]  /*3b60*/  IMAD.WIDE R88, R53, 0x4, R88 ;  /* 0x0000000435587825 */ /* 0x000fc800078e0258 */
[----:B------:R-:W-:-:S04]  /*3b70*/  IMAD.WIDE R90, R53, 0x4, R90 ;  /* 0x00000004355a7825 */ /* 0x000fc800078e025a */
[C---:B----4-:R-:W-:Y:S02]  /*3b80*/  IMAD.WIDE R4, R53.reuse, 0x4, R92 ;  /* 0x0000000435047825 */ /* 0x050fe400078e025c */
[----:B------:R-:W-:Y:S02]  /*3b90*/  CS2R R92, SRZ ;  /* 0x00000000005c7805 */ /* 0x000fe4000001ff00 */
        /* <DEDUP_REMOVED lines=22> */
[----:B---3--:R-:W-:Y:S02]  /*3d00*/  IMAD.U32 R51, RZ, RZ, UR6 ;  /* 0x00000006ff337e24 */ /* 0x008fe4000f8e00ff */
[----:B------:R-:W-:Y:S02]  /*3d10*/  IMAD.U32 R53, RZ, RZ, UR6 ;  /* 0x00000006ff357e24 */ /* 0x000fe4000f8e00ff */
[----:B-----5:R-:W-:Y:S02]  /*3d20*/  IMAD.U32 R57, RZ, RZ, UR6 ;  /* 0x00000006ff397e24 */ /* 0x020fe4000f8e00ff */
[----:B------:R-:W-:-:S04]  /*3d30*/  IMAD.WIDE R64, R7, 0x4, R64 ;  /* 0x0000000407407825 */ /* 0x000fc800078e0240 */
[----:B------:R-:W-:Y:S01]  /*3d40*/  IMAD.WIDE R68, R51, 0x4, R68 ;  /* 0x0000000433447825 */ /* 0x000fe200078e0244 */
[----:B------:R1:W-:Y:S01]  /*3d50*/  LDGSTS.E [R201+0xae00], [R64.64], P1 ;  /* 0x0ae0000040c97fae */ /* 0x0003e2000892184e */
[----:B------:R-:W-:Y:S02]  /*3d60*/  CS2R R50, SRZ ;  /* 0x0000000000327805 */ /* 0x000fe4000001ff00 */
[----:B------:R-:W-:Y:S01]  /*3d70*/  IMAD.WIDE R72, R53, 0x4, R72 ;  /* 0x0000000435487825 */ /* 0x000fe200078e0248 */
[----:B------:R3:W-:Y:S03]  /*3d80*/  LDGSTS.E [R201+0xb200], [R68.64], P3 ;  /* 0x0b20000044c97fae */ /* 0x0007e6000992184e */
[----:B------:R-:W-:Y:S01]  /*3d90*/  IMAD.WIDE R48, R57, 0x4, R48 ;  /* 0x0000000439307825 */ /* 0x000fe200078e0230 */
[----:B------:R4:W-:Y:S03]  /*3da0*/  LDGSTS.E [R201+0xb600], [R72.64], P2 ;  /* 0x0b60000048c97fae */ /* 0x0009e6000912184e */
[----:B------:R-:W-:Y:S01]  /*3db0*/  IMAD.WIDE R54, R59, 0x4, R54 ;  /* 0x000000043b367825 */ /* 0x000fe200078e0236 */
[----:B------:R5:W-:Y:S01]  /*3dc0*/  LDGSTS.E [R201+0xba00], [R48.64], P4 ;  /* 0x0ba0000030c97fae */ /* 0x000be2000a12184e */
[----:B-1----:R-:W-:-:S03]  /*3dd0*/  CS2R R64, SRZ ;  /* 0x0000000000407805 */ /* 0x002fc6000001ff00 */
[----:B------:R2:W-:Y:S01]  /*3de0*/  LDGSTS.E [R201+0xbe00], [R54.64], P5 ;  /* 0x0be0000036c97fae */ /* 0x0005e2000a92184e */
[----:B---3--:R-:W-:-:S03]  /*3df0*/  CS2R R68, SRZ ;  /* 0x0000000000447805 */ /* 0x008fc6000001ff00 */
[----:B------:R-:W0:Y:S01]  /*3e00*/  LDGDEPBAR ;  /* 0x00000000000079af */ /* 0x000e220000000000 */
[----:B----4-:R-:W-:-:S03]  /*3e10*/  CS2R R72, SRZ ;  /* 0x0000000000487805 */ /* 0x010fc6000001ff00 */
[----:B------:R1:W-:Y:S01]  /*3e20*/  LDGSTS.E [R200+0x4000], [R74.64], P0 ;  /* 0x040000004ac87fae */ /* 0x0003e2000812184e */
[----:B-----5:R-:W-:-:S03]  /*3e30*/  CS2R R48, SRZ ;  /* 0x0000000000307805 */ /* 0x020fc6000001ff00 */
[----:B------:R3:W-:Y:S04]  /*3e40*/  LDGSTS.E [R200+0x4400], [R78.64], P0 ;  /* 0x044000004ec87fae */ /* 0x0007e8000812184e */
[----:B------:R4:W-:Y:S04]  /*3e50*/  LDGSTS.E [R200+0x4800], [R82.64], P0 ;  /* 0x0480000052c87fae */ /* 0x0009e8000812184e */
[----:B------:R5:W-:Y:S01]  /*3e60*/  LDGSTS.E [R200+0x4c00], [R86.64], P0 ;  /* 0x04c0000056c87fae */ /* 0x000be2000812184e */
[----:B-1----:R-:W-:-:S03]  /*3e70*/  CS2R R74, SRZ ;  /* 0x00000000004a7805 */ /* 0x002fc6000001ff00 */
[----:B------:R1:W-:Y:S01]  /*3e80*/  LDGSTS.E [R200+0x5000], [R90.64], P0 ;  /* 0x050000005ac87fae */ /* 0x0003e2000812184e */
[----:B---3--:R-:W-:-:S03]  /*3e90*/  CS2R R78, SRZ ;  /* 0x00000000004e7805 */ /* 0x008fc6000001ff00 */
[----:B------:R3:W-:Y:S01]  /*3ea0*/  LDGSTS.E [R200+0x5400], [R94.64], P0 ;  /* 0x054000005ec87fae */ /* 0x0007e2000812184e */
[----:B----4-:R-:W-:-:S03]  /*3eb0*/  CS2R R82, SRZ ;  /* 0x0000000000527805 */ /* 0x010fc6000001ff00 */
[----:B------:R4:W-:Y:S01]  /*3ec0*/  LDGSTS.E [R200+0x5800], [R98.64], P0 ;  /* 0x0580000062c87fae */ /* 0x0009e2000812184e */
[----:B-----5:R-:W-:-:S03]  /*3ed0*/  CS2R R86, SRZ ;  /* 0x0000000000567805 */ /* 0x020fc6000001ff00 */
        /* <DEDUP_REMOVED lines=18> */
[----:B------:R1:W-:Y:S04]  /*4000*/  LDGSTS.E [R199+0x4200], [R76.64], P0 ;  /* 0x042000004cc77fae */ /* 0x0003e8000812184e */
        /* <DEDUP_REMOVED lines=26> */
[----:B------:R-:W-:-:S03]  /*41b0*/  PLOP3.LUT P0, PT, PT, PT, UP0, 0x40, 0x0 ;  /* 0x000000000000781c */ /* 0x000fc60003f0e808 */
[----:B------:R-:W0:Y:S10]  /*41c0*/  LDGDEPBAR ;  /* 0x00000000000079af */ /* 0x000e340000000000 */
[----:B------:R-:W-:Y:S05]  /*41d0*/  @P0 BRA `(.L_x_0) ;  /* 0x00002da000000947 */ /* 0x000fea0003800000 */
[----:B--2---:R-:W-:Y:S01]  /*41e0*/  SHF.R.S32.HI R48, RZ, 0x1f, R9 ;  /* 0x0000001fff307819 */ /* 0x004fe20000011409 */
[----:B------:R-:W-:Y:S01]  /*41f0*/  USHF.R.S32.HI UR11, URZ, 0x1f, UR6 ;  /* 0x0000001f3f0b7899 */ /* 0x000fe20008011406 */
[----:B------:R-:W-:Y:S01]  /*4200*/  SHF.R.S32.HI R49, RZ, 0x1f, R8 ;  /* 0x0000001fff317819 */ /* 0x000fe20000011408 */
[----:B------:R-:W-:Y:S01]  /*4210*/  IMAD.U32 R190, RZ, RZ, UR6 ;  /* 0x00000006ffbe7e24 */ /* 0x000fe2000f8e00ff */
[----:B------:R-:W-:Y:S01]  /*4220*/  SHF.L.U64.HI R9, R9, 0x2, R48 ;  /* 0x0000000209097819 */ /* 0x000fe20000010230 */
[----:B------:R-:W-:Y:S01]  /*4230*/  USHF.R.S32.HI UR12, URZ, 0x1f, UR7 ;  /* 0x0000001f3f0c7899 */ /* 0x000fe20008011407 */
[----:B------:R-:W-:Y:S01]  /*4240*/  SHF.R.S32.HI R51, RZ, 0x1f, R12 ;  /* 0x0000001fff337819 */ /* 0x000fe2000001140c */
[----:B------:R-:W-:Y:S01]  /*4250*/  USHF.L.U32 UR4, UR7, 0x3, URZ ;  /* 0x0000000307047899 */ /* 0x000fe2000800063f */
[----:B------:R-:W-:Y:S01]  /*4260*/  SHF.R.S32.HI R48, RZ, 0x1f, R11 ;  /* 0x0000001fff307819 */ /* 0x000fe2000001140b */
[----:B------:R-:W-:Y:S01]  /*4270*/  USHF.L.U64.HI UR10, UR7, 0x3, UR12 ;  /* 0x00000003070a7899 */ /* 0x000fe2000801020c */
[----:B------:R-:W-:Y:S01]  /*4280*/  SHF.L.U64.HI R8, R8, 0x2, R49 ;  /* 0x0000000208087819 */ /* 0x000fe20000010231 */
[----:B------:R-:W-:Y:S01]  /*4290*/  USHF.R.S32.HI UR8, URZ, 0x1f, UR5 ;  /* 0x0000001f3f087899 */ /* 0x000fe20008011405 */
[----:B------:R-:W-:Y:S01]  /*42a0*/  SHF.L.U64.HI R12, R12, 0x2, R51 ;  /* 0x000000020c0c7819 */ /* 0x000fe20000010233 */
[----:B------:R-:W-:Y:S01]  /*42b0*/  IMAD R192, R206, c[0x0][0x188], RZ ;  /* 0x00006200cec07a24 */ /* 0x000fe200078e02ff */
[----:B------:R-:W-:Y:S01]  /*42c0*/  SHF.R.S32.HI R49, RZ, 0x1f, R10 ;  /* 0x0000001fff317819 */ /* 0x000fe2000001140a */
[----:B------:R-:W-:Y:S01]  /*42d0*/  ULEA.HI UR8, UR8, UR5, URZ, 0x5 ;  /* 0x0000000508087291 */ /* 0x000fe2000f8f283f */
[----:B------:R-:W-:Y:S01]  /*42e0*/  SHF.R.S32.HI R50, RZ, 0x1f, R13 ;  /* 0x0000001fff327819 */ /* 0x000fe2000001140d */
[----:B------:R-:W-:Y:S01]  /*42f0*/  IMAD R191, R208, c[0x0][0x188], RZ ;  /* 0x00006200d0bf7a24 */ /* 0x000fe200078e02ff */
[----:B------:R-:W-:Y:S01]  /*4300*/  SHF.L.U64.HI R11, R11, 0x2, R48 ;  /* 0x000000020b0b7819 */ /* 0x000fe20000010230 */
[----:B------:R-:W-:Y:S01]  /*4310*/  USHF.R.S32.HI UR8, URZ, 0x5, UR8 ;  /* 0x000000053f087899 */ /* 0x000fe20008011408 */
[----:B------:R-:W-:Y:S01]  /*4320*/  SHF.R.S32.HI R51, RZ, 0x1f, R14 ;  /* 0x0000001fff337819 */ /* 0x000fe2000001140e */
[----:B------:R-:W-:Y:S01]  /*4330*/  IMAD R189, R210, c[0x0][0x188], RZ ;  /* 0x00006200d2bd7a24 */ /* 0x000fe200078e02ff */
[----:B------:R-:W-:Y:S01]  /*4340*/  SHF.R.S32.HI R48, RZ, 0x1f, R15 ;  /* 0x0000001fff307819 */ /* 0x000fe2000001140f */
[----:B------:R-:W-:Y:S01]  /*4350*/  IMAD R187, R212, c[0x0][0x188], RZ ;  /* 0x00006200d4bb7a24 */ /* 0x000fe200078e02ff */
[----:B------:R-:W-:Y:S01]  /*4360*/  SHF.R.S32.HI R5, RZ, 0x1f, R144 ;  /* 0x0000001fff057819 */ /* 0x000fe20000011490 */
[----:B------:R-:W-:Y:S01]  /*4370*/  CS2R R92, SRZ ;  /* 0x00000000005c7805 */ /* 0x000fe2000001ff00 */
[----:B------:R-:W-:Y:S01]  /*4380*/  SHF.L.U64.HI R10, R10, 0x2, R49 ;  /* 0x000000020a0a7819 */ /* 0x000fe20000010231 */
[----:B------:R-:W-:Y:S01]  /*4390*/  CS2R R94, SRZ ;  /* 0x00000000005e7805 */ /* 0x000fe2000001ff00 */
[----:B------:R-:W-:Y:S01]  /*43a0*/  SHF.L.U64.HI R13, R13, 0x2, R50 ;  /* 0x000000020d0d7819 */ /* 0x000fe20000010232 */
[----:B------:R-:W-:Y:S01]  /*43b0*/  IMAD.U32 R50, RZ, RZ, UR11 ;  /* 0x0000000bff327e24 */ /* 0x000fe2000f8e00ff */
[----:B------:R-:W-:Y:S01]  /*43c0*/  SHF.L.U64.HI R14, R14, 0x2, R51 ;  /* 0x000000020e0e7819 */ /* 0x000fe20000010233 */
[----:B------:R-:W-:Y:S01]  /*43d0*/  IMAD.U32 R51, RZ, RZ, UR6 ;  /* 0x00000006ff337e24 */ /* 0x000fe2000f8e00ff */
[C---:B------:R-:W-:Y:S01]  /*43e0*/  LOP3.LUT R198, R181.reuse, 0x3, RZ, 0xc0, !PT ;  /* 0x00000003b5c67812 */ /* 0x040fe200078ec0ff */
[----:B------:R-:W-:Y:S01]  /*43f0*/  CS2R R100, SRZ ;  /* 0x0000000000647805 */ /* 0x000fe2000001ff00 */
[----:B------:R-:W-:Y:S01]  /*4400*/  LOP3.LUT R49, R181, 0x1c, RZ, 0xc0, !PT ;  /* 0x0000001cb5317812 */ /* 0x000fe200078ec0ff */
[----:B------:R-:W-:Y:S01]  /*4410*/  CS2R R102, SRZ ;  /* 0x0000000000667805 */ /* 0x000fe2000001ff00 */
[----:B------:R-:W-:Y:S01]  /*4420*/  SHF.L.U64.HI R15, R15, 0x2, R48 ;  /* 0x000000020f0f7819 */ /* 0x000fe20000010230 */
[----:B------:R-:W-:Y:S01]  /*4430*/  CS2R R104, SRZ ;  /* 0x0000000000687805 */ /* 0x000fe2000001ff00 */
[----:B------:R-:W-:Y:S01]  /*4440*/  SHF.L.U64.HI R179, R144, 0x2, R5 ;  /* 0x0000000290b37819 */ /* 0x000fe20000010205 */
[----:B------:R-:W-:Y:S01]  /*4450*/  IMAD R198, R198, 0x120, R49 ;  /* 0x00000120c6c67824 */ /* 0x000fe200078e0231 */
[----:B------:R-:W-:Y:S01]  /*4460*/  LEA R190, P0, R190, R145, 0x3 ;  /* 0x00000091bebe7211 */ /* 0x000fe200078018ff */
[----:B------:R-:W-:Y:S01]  /*4470*/  CS2R R106, SRZ ;  /* 0x00000000006a7805 */ /* 0x000fe2000001ff00 */
[----:B------:R-:W-:Y:S01]  /*4480*/  LOP3.LUT R48, R181, 0x7, RZ, 0xc0, !PT ;  /* 0x00000007b5307812 */ /* 0x000fe200078ec0ff */
[----:B------:R-:W-:Y:S01]  /*4490*/  CS2R R108, SRZ ;  /* 0x00000000006c7805 */ /* 0x000fe2000001ff00 */
[----:B------:R-:W-:Y:S01]  /*44a0*/  LEA.HI.X R179, R51, R179, R50, 0x3, P0 ;  /* 0x000000b333b37211 */ /* 0x000fe200000f1c32 */
[----:B------:R-:W-:Y:S01]  /*44b0*/  IMAD.SHL.U32 R50, R181, 0x2, RZ ;  /* 0x00000002b5327824 */ /* 0x000fe200078e00ff */
[----:B------:R-:W-:Y:S01]  /*44c0*/  SHF.R.S32.HI R58, RZ, 0x1f, R47 ;  /* 0x0000001fff3a7819 */ /* 0x000fe2000001142f */
[----:B------:R-:W-:Y:S01]  /*44d0*/  IMAD.SHL.U32 R49, R48, 0x10, RZ ;  /* 0x0000001030317824 */ /* 0x000fe200078e00ff */
[----:B------:R-:W-:Y:S01]  /*44e0*/  SHF.R.S32.HI R51, RZ, 0x1f, R46 ;  /* 0x0000001fff337819 */ /* 0x000fe2000001142e */
[----:B------:R-:W-:Y:S01]  /*44f0*/  CS2R R110, SRZ ;  /* 0x00000000006e7805 */ /* 0x000fe2000001ff00 */
[----:B------:R-:W-:Y:S01]  /*4500*/  SHF.R.S32.HI R56, RZ, 0x1f, R45 ;  /* 0x0000001fff387819 */ /* 0x000fe2000001142d */
[----:B------:R-:W-:Y:S01]  /*4510*/  CS2R R120, SRZ ;  /* 0x0000000000787805 */ /* 0x000fe2000001ff00 */
[----:B------:R-:W-:Y:S01]  /*4520*/  LEA R54, P0, R47, UR4, 0x2 ;  /* 0x000000042f367c11 */ /* 0x000fe2000f8010ff */
[----:B------:R-:W-:Y:S01]  /*4530*/  CS2R R122, SRZ ;  /* 0x00000000007a7805 */ /* 0x000fe2000001ff00 */
[C---:B------:R-:W-:Y:S01]  /*4540*/  LEA R53, P1, R46.reuse, UR4, 0x2 ;  /* 0x000000042e357c11 */ /* 0x040fe2000f8210ff */
[----:B------:R-:W-:Y:S01]  /*4550*/  CS2R R116, SRZ ;  /* 0x0000000000747805 */ /* 0x000fe2000001ff00 */
[----:B------:R-:W-:Y:S01]  /*4560*/  LEA R52, P2, R45, UR4, 0x2 ;  /* 0x000000042d347c11 */ /* 0x000fe2000f8410ff */
[----:B------:R-:W-:Y:S01]  /*4570*/  CS2R R118, SRZ ;  /* 0x0000000000767805 */ /* 0x000fe2000001ff00 */
[----:B------:R-:W-:Y:S01]  /*4580*/  LOP3.LUT R49, R49, 0x30, R50, 0x78, !PT ;  /* 0x0000003031317812 */ /* 0x000fe200078e7832 */
[----:B------:R-:W-:Y:S01]  /*4590*/  CS2R R112, SRZ ;  /* 0x0000000000707805 */ /* 0x000fe2000001ff00 */
[----:B------:R-:W-:Y:S01]  /*45a0*/  LEA.HI.X R47, R47, UR10, R58, 0x2, P0 ;  /* 0x0000000a2f2f7c11 */ /* 0x000fe200080f143a */
[----:B------:R-:W-:Y:S01]  /*45b0*/  CS2R R114, SRZ ;  /* 0x0000000000727805 */ /* 0x000fe2000001ff00 */
[----:B------:R-:W-:Y:S01]  /*45c0*/  LEA.HI.X R46, R46, UR10, R51, 0x2, P1 ;  /* 0x0000000a2e2e7c11 */ /* 0x000fe200088f1433 */
[----:B------:R-:W-:Y:S01]  /*45d0*/  CS2R R64, SRZ ;  /* 0x0000000000407805 */ /* 0x000fe2000001ff00 */
[----:B------:R-:W-:Y:S01]  /*45e0*/  LEA.HI.X R45, R45, UR10, R56, 0x2, P2 ;  /* 0x0000000a2d2d7c11 */ /* 0x000fe200090f1438 */
[----:B------:R-:W-:Y:S01]  /*45f0*/  CS2R R66, SRZ ;  /* 0x0000000000427805 */ /* 0x000fe2000001ff00 */
[----:B------:R-:W-:Y:S01]  /*4600*/  SHF.R.S32.HI R61, RZ, 0x1f, R44 ;  /* 0x0000001fff3d7819 */ /* 0x000fe2000001142c */
[----:B------:R-:W-:Y:S01]  /*4610*/  CS2R R68, SRZ ;  /* 0x0000000000447805 */ /* 0x000fe2000001ff00 */
[----:B------:R-:W-:Y:S01]  /*4620*/  SHF.R.S32.HI R56, RZ, 0x1f, R43 ;  /* 0x0000001fff387819 */ /* 0x000fe2000001142b */
[----:B------:R-:W-:Y:S01]  /*4630*/  CS2R R70, SRZ ;  /* 0x0000000000467805 */ /* 0x000fe2000001ff00 */
[----:B------:R-:W-:Y:S01]  /*4640*/  SHF.R.S32.HI R50, RZ, 0x1f, R41 ;  /* 0x0000001fff327819 */ /* 0x000fe20000011429 */
[----:B------:R-:W-:Y:S01]  /*4650*/  CS2R R76, SRZ ;  /* 0x00000000004c7805 */ /* 0x000fe2000001ff00 */
[C---:B------:R-:W-:Y:S01]  /*4660*/  LEA R60, P0, R44.reuse, UR4, 0x2 ;  /* 0x000000042c3c7c11 */ /* 0x040fe2000f8010ff */
[----:B------:R-:W-:Y:S01]  /*4670*/  CS2R R78, SRZ ;  /* 0x00000000004e7805 */ /* 0x000fe2000001ff00 */
[----:B------:R-:W-:Y:S01]  /*4680*/  LEA R59, P1, R43, UR4, 0x2 ;  /* 0x000000042b3b7c11 */ /* 0x000fe2000f8210ff */
[----:B------:R-:W-:Y:S01]  /*4690*/  CS2R R88, SRZ ;  /* 0x0000000000587805 */ /* 0x000fe2000001ff00 */
[----:B------:R-:W-:Y:S01]  /*46a0*/  LEA R55, P3, R41, UR4, 0x2 ;  /* 0x0000000429377c11 */ /* 0x000fe2000f8610ff */
[----:B------:R-:W-:Y:S01]  /*46b0*/  CS2R R90, SRZ ;  /* 0x00000000005a7805 */ /* 0x000fe2000001ff00 */
[----:B------:R-:W-:Y:S01]  /*46c0*/  SHF.R.S32.HI R4, RZ, 0x1f, R3 ;  /* 0x0000001fff047819 */ /* 0x000fe20000011403 */
        /* <DEDUP_REMOVED lines=11> */
[----:B------:R-:W-:Y:S01]  /*4780*/  LEA R57, P2, R42, UR4, 0x2 ;  /* 0x000000042a397c11 */ /* 0x000fe2000f8410ff */
[----:B------:R-:W-:Y:S01]  /*4790*/  CS2R R84, SRZ ;  /* 0x0000000000547805 */ /* 0x000fe2000001ff00 */
[----:B------:R-:W-:Y:S01]  /*47a0*/  SHF.R.S32.HI R63, RZ, 0x1f, R40 ;  /* 0x0000001fff3f7819 */ /* 0x000fe20000011428 */
[----:B------:R-:W-:Y:S01]  /*47b0*/  CS2R R86, SRZ ;  /* 0x0000000000567805 */ /* 0x000fe2000001ff00 */
[----:B------:R-:W-:Y:S01]  /*47c0*/  SHF.R.S32.HI R62, RZ, 0x1f, R39 ;  /* 0x0000001fff3e7819 */ /* 0x000fe20000011427 */
[----:B------:R-:W-:Y:S01]  /*47d0*/  USHF.L.U32 UR16, UR7, 0x2, URZ ;  /* 0x0000000207107899 */ /* 0x000fe2000800063f */
[----:B------:R-:W-:Y:S01]  /*47e0*/  SHF.R.S32.HI R50, RZ, 0x1f, R37 ;  /* 0x0000001fff327819 */ /* 0x000fe20000011425 */
[----:B------:R-:W-:Y:S01]  /*47f0*/  USHF.L.U64.HI UR7, UR7, 0x2, UR12 ;  /* 0x0000000207077899 */ /* 0x000fe2000801020c */
[----:B------:R-:W-:Y:S01]  /*4800*/  LEA R124, P0, R40, UR4, 0x2 ;  /* 0x00000004287c7c11 */ /* 0x000fe2000f8010ff */
[----:B------:R-:W-:Y:S01]  /*4810*/  UIADD3 UR9, UR9, -0x40, URZ ;  /* 0xffffffc009097890 */ /* 0x000fe2000fffe03f */
[----:B------:R-:W-:Y:S01]  /*4820*/  LEA R61, P1, R39, UR4, 0x2 ;  /* 0x00000004273d7c11 */ /* 0x000fe2000f8210ff */
[----:B------:R-:W-:Y:S01]  /*4830*/  USHF.L.U64.HI UR11, UR6, 0x2, UR11 ;  /* 0x00000002060b7899 */ /* 0x000fe2000801020b */
[----:B------:R-:W-:Y:S01]  /*4840*/  LEA R56, P3, R37, UR4, 0x2 ;  /* 0x0000000425387c11 */ /* 0x000fe2000f8610ff */
[----:B------:R-:W-:Y:S01]  /*4850*/  UIADD3 UR12, UR8, -0x2, URZ ;  /* 0xfffffffe080c7890 */ /* 0x000fe2000fffe03f */
[----:B------:R-:W-:Y:S01]  /*4860*/  SHF.L.U64.HI R3, R3, 0x2, R4 ;  /* 0x0000000203037819 */ /* 0x000fe20000010204 */
[----:B------:R-:W-:Y:S01]  /*4870*/  UMOV UR5, 0xffffffff ;  /* 0xffffffff00057882 */ /* 0x000fe20000000000 */
[----:B------:R-:W-:-:S02]  /*4880*/  SHF.L.U64.HI R4, R143, 0x2, R6 ;  /* 0x000000028f047819 */ /* 0x000fc40000010206 */
[----:B------:R-:W-:Y:S02]  /*4890*/  LEA.HI.X R42, R42, UR10, R51, 0x2, P2 ;  /* 0x0000000a2a2a7c11 */ /* 0x000fe400090f1433 */
[----:B------:R-:W-:Y:S02]  /*48a0*/  LEA.HI.X R40, R40, UR10, R63, 0x2, P0 ;  /* 0x0000000a28287c11 */ /* 0x000fe400080f143f */
[----:B------:R-:W-:Y:S02]  /*48b0*/  LEA.HI.X R39, R39, UR10, R62, 0x2, P1 ;  /* 0x0000000a27277c11 */ /* 0x000fe400088f143e */
[----:B------:R-:W-:Y:S02]  /*48c0*/  LEA.HI.X R37, R37, UR10, R50, 0x2, P3 ;  /* 0x0000000a25257c11 */ /* 0x000fe400098f1432 */
[----:B------:R-:W-:Y:S02]  /*48d0*/  SHF.R.S32.HI R6, RZ, 0x1f, R141 ;  /* 0x0000001fff067819 */ /* 0x000fe4000001148d */
[----:B------:R-:W-:-:S02]  /*48e0*/  SHF.R.S32.HI R51, RZ, 0x1f, R38 ;  /* 0x0000001fff337819 */ /* 0x000fc40000011426 */
[----:B------:R-:W-:Y:S02]  /*48f0*/  LEA R58, P2, R38, UR4, 0x2 ;  /* 0x00000004263a7c11 */ /* 0x000fe4000f8410ff */
[----:B------:R-:W-:Y:S02]  /*4900*/  SHF.R.S32.HI R63, RZ, 0x1f, R36 ;  /* 0x0000001fff3f7819 */ /* 0x000fe40000011424 */
[----:B------:R-:W-:Y:S02]  /*4910*/  SHF.R.S32.HI R62, RZ, 0x1f, R35 ;  /* 0x0000001fff3e7819 */ /* 0x000fe40000011423 */
[----:B------:R-:W-:Y:S02]  /*4920*/  SHF.R.S32.HI R50, RZ, 0x1f, R33 ;  /* 0x0000001fff327819 */ /* 0x000fe40000011421 */
[----:B------:R-:W-:Y:S02]  /*4930*/  LEA R133, P0, R36, UR4, 0x2 ;  /* 0x0000000424857c11 */ /* 0x000fe4000f8010ff */
[----:B------:R-:W-:-:S02]  /*4940*/  LEA R135, P1, R35, UR4, 0x2 ;  /* 0x0000000423877c11 */ /* 0x000fc4000f8210ff */
[----:B------:R-:W-:Y:S02]  /*4950*/  LEA R143, P3, R33, UR4, 0x2 ;  /* 0x00000004218f7c11 */ /* 0x000fe4000f8610ff */
[----:B------:R-:W-:Y:S02]  /*4960*/  SHF.L.U64.HI R6, R141, 0x2, R6 ;  /* 0x000000028d067819 */ /* 0x000fe40000010206 */
[----:B------:R-:W-:Y:S02]  /*4970*/  LEA.HI.X R38, R38, UR10, R51, 0x2, P2 ;  /* 0x0000000a26267c11 */ /* 0x000fe400090f1433 */
[----:B------:R-:W-:Y:S02]  /*4980*/  LEA.HI.X R36, R36, UR10, R63, 0x2, P0 ;  /* 0x0000000a24247c11 */ /* 0x000fe400080f143f */
[----:B------:R-:W-:Y:S02]  /*4990*/  LEA.HI.X R35, R35, UR10, R62, 0x2, P1 ;  /* 0x0000000a23237c11 */ /* 0x000fe400088f143e */
[----:B------:R-:W-:-:S02]  /*49a0*/  LEA.HI.X R33, R33, UR10, R50, 0x2, P3 ;  /* 0x0000000a21217c11 */ /* 0x000fc400098f1432 */
[----:B------:R-:W-:Y:S02]  /*49b0*/  SHF.R.S32.HI R51, RZ, 0x1f, R34 ;  /* 0x0000001fff337819 */ /* 0x000fe40000011422 */
[----:B------:R-:W-:Y:S02]  /*49c0*/  LEA R141, P2, R34, UR4, 0x2 ;  /* 0x00000004228d7c11 */ /* 0x000fe4000f8410ff */
[----:B------:R-:W-:Y:S02]  /*49d0*/  SHF.R.S32.HI R63, RZ, 0x1f, R32 ;  /* 0x0000001fff3f7819 */ /* 0x000fe40000011420 */
[----:B------:R-:W-:Y:S02]  /*49e0*/  SHF.R.S32.HI R158, RZ, 0x1f, R31 ;  /* 0x0000001fff9e7819 */ /* 0x000fe4000001141f */
[----:B------:R-:W-:Y:S02]  /*49f0*/  SHF.R.S32.HI R162, RZ, 0x1f, R29 ;  /* 0x0000001fffa27819 */ /* 0x000fe4000001141d */
[----:B------:R-:W-:-:S02]  /*4a00*/  LEA R145, P0, R32, UR4, 0x2 ;  /* 0x0000000420917c11 */ /* 0x000fc4000f8010ff */
[----:B------:R-:W-:Y:S02]  /*4a10*/  LEA R147, P1, R31, UR4, 0x2 ;  /* 0x000000041f937c11 */ /* 0x000fe4000f8210ff */
[----:B------:R-:W-:Y:S02]  /*4a20*/  LEA R151, P3, R29, UR4, 0x2 ;  /* 0x000000041d977c11 */ /* 0x000fe4000f8610ff */
        /* <DEDUP_REMOVED lines=13> */
[----:B------:R-:W-:Y:S01]  /*4b00*/  LEA.HI.X R164, R28, UR10, R31, 0x2, P0 ;  /* 0x0000000a1ca47c11 */ /* 0x000fe200080f141f */
[----:B------:R-:W-:Y:S01]  /*4b10*/  CS2R R50, SRZ ;  /* 0x0000000000327805 */ /* 0x000fe2000001ff00 */
        /* <DEDUP_REMOVED lines=18> */
[----:B------:R-:W-:Y:S02]  /*4c40*/  LEA R169, P0, R20, UR4, 0x2 ;  /* 0x0000000414a97c11 */ /* 0x000fe4000f8010ff */
[----:B------:R-:W-:-:S02]  /*4c50*/  LEA R175, P3, R17, UR4, 0x2 ;  /* 0x0000000411af7c11 */ /* 0x000fc4000f8610ff */
[----:B------:R-:W-:Y:S02]  /*4c60*/  LEA.HI.X R176, R22, UR10, R25, 0x2, P2 ;  /* 0x0000000a16b07c11 */ /* 0x000fe400090f1419 */
[----:B------:R-:W-:Y:S02]  /*4c70*/  LEA.HI.X R180, R20, UR10, R23, 0x2, P0 ;  /* 0x0000000a14b47c11 */ /* 0x000fe400080f1417 */
[----:B------:R-:W-:Y:S02]  /*4c80*/  LEA.HI.X R186, R17, UR10, R186, 0x2, P3 ;  /* 0x0000000a11ba7c11 */ /* 0x000fe400098f14ba */
[----:B------:R-:W-:Y:S02]  /*4c90*/  SHF.R.S32.HI R21, RZ, 0x1f, R18 ;  /* 0x0000001fff157819 */ /* 0x000fe40000011412 */
[----:B------:R-:W-:Y:S02]  /*4ca0*/  LEA R173, P2, R18, UR4, 0x2 ;  /* 0x0000000412ad7c11 */ /* 0x000fe4000f8410ff */
[----:B------:R-:W-:-:S02]  /*4cb0*/  SHF.R.S32.HI R17, RZ, 0x1f, R16 ;  /* 0x0000001fff117819 */ /* 0x000fc40000011410 */
[----:B------:R-:W-:Y:S02]  /*4cc0*/  LEA R177, P0, R16, UR4, 0x2 ;  /* 0x0000000410b17c11 */ /* 0x000fe4000f8010ff */
[----:B------:R-:W-:Y:S02]  /*4cd0*/  LEA.HI.X R184, R18, UR10, R21, 0x2, P2 ;  /* 0x0000000a12b87c11 */ /* 0x000fe400090f1415 */
[----:B------:R-:W-:Y:S02]  /*4ce0*/  LEA.HI.X R188, R16, UR10, R17, 0x2, P0 ;  /* 0x0000000a10bc7c11 */ /* 0x000fe400080f1411 */
[----:B------:R-:W-:Y:S02]  /*4cf0*/  SHF.R.S32.HI R182, RZ, 0x1f, R19 ;  /* 0x0000001fffb67819 */ /* 0x000fe40000011413 */
[----:B------:R-:W-:Y:S01]  /*4d00*/  LEA R171, P1, R19, UR4, 0x2 ;  /* 0x0000000413ab7c11 */ /* 0x000fe2000f8210ff */
[----:B------:R-:W-:Y:S01]  /*4d10*/  UMOV UR4, URZ ;  /* 0x0000003f00047c82 */ /* 0x000fe20008000000 */
[----:B------:R-:W-:-:S02]  /*4d20*/  IADD3 R16, P4, R54, c[0x0][0x168], RZ ;  /* 0x00005a0036107a10 */ /* 0x000fc40007f9e0ff */
[----:B------:R-:W-:Y:S02]  /*4d30*/  IADD3 R17, P5, R53, c[0x0][0x168], RZ ;  /* 0x00005a0035117a10 */ /* 0x000fe40007fbe0ff */
[----:B------:R-:W-:Y:S02]  /*4d40*/  IADD3 R18, P3, R52, c[0x0][0x168], RZ ;  /* 0x00005a0034127a10 */ /* 0x000fe40007f7e0ff */
[----:B------:R-:W-:Y:S02]  /*4d50*/  SHF.R.S32.HI R5, RZ, 0x1f, R142 ;  /* 0x0000001fff057819 */ /* 0x000fe4000001148e */
[----:B------:R-:W-:Y:S02]  /*4d60*/  SHF.R.S32.HI R7, RZ, 0x1f, R140 ;  /* 0x0000001fff077819 */ /* 0x000fe4000001148c */
[----:B------:R-:W-:Y:S01]  /*4d70*/  LEA.HI.X R182, R19, UR10, R182, 0x2, P1 ;  /* 0x0000000a13b67c11 */ /* 0x000fe200088f14b6 */
[----:B------:R-:W-:Y:S01]  /*4d80*/  UMOV UR10, 0x1 ;  /* 0x00000001000a7882 */ /* 0x000fe20000000000 */
[----:B------:R-:W-:-:S02]  /*4d90*/  IADD3.X R22, R47, c[0x0][0x16c], RZ, P4, !PT ;  /* 0x00005b002f167a10 */ /* 0x000fc400027fe4ff */
[----:B------:R-:W-:Y:S02]  /*4da0*/  IADD3.X R24, R46, c[0x0][0x16c], RZ, P5, !PT ;  /* 0x00005b002e187a10 */ /* 0x000fe40002ffe4ff */
[----:B------:R-:W-:Y:S02]  /*4db0*/  IADD3.X R26, R45, c[0x0][0x16c], RZ, P3, !PT ;  /* 0x00005b002d1a7a10 */ /* 0x000fe40001ffe4ff */
[----:B------:R-:W-:Y:S02]  /*4dc0*/  IADD3 R19, P2, R60, c[0x0][0x168], RZ ;  /* 0x00005a003c137a10 */ /* 0x000fe40007f5e0ff */
[----:B------:R-:W-:Y:S02]  /*4dd0*/  IADD3 R20, P1, R59, c[0x0][0x168], RZ ;  /* 0x00005a003b147a10 */ /* 0x000fe40007f3e0ff */
[----:B------:R-:W-:Y:S02]  /*4de0*/  IADD3 R21, P0, R57, c[0x0][0x168], RZ ;  /* 0x00005a0039157a10 */ /* 0x000fe40007f1e0ff */
[----:B------:R-:W-:-:S02]  /*4df0*/  IADD3 R23, P4, R55, c[0x0][0x168], RZ ;  /* 0x00005a0037177a10 */ /* 0x000fc40007f9e0ff */
[----:B------:R-:W-:Y:S02]  /*4e00*/  IADD3 R25, P5, R124, c[0x0][0x168], RZ ;  /* 0x00005a007c197a10 */ /* 0x000fe40007fbe0ff */
[----:B------:R-:W-:Y:S02]  /*4e10*/  IADD3 R27, P3, R61, c[0x0][0x168], RZ ;  /* 0x00005a003d1b7a10 */ /* 0x000fe40007f7e0ff */
[----:B------:R-:W-:Y:S02]  /*4e20*/  SHF.L.U64.HI R5, R142, 0x2, R5 ;  /* 0x000000028e057819 */ /* 0x000fe40000010205 */
[----:B------:R-:W-:Y:S02]  /*4e30*/  SHF.L.U64.HI R7, R140, 0x2, R7 ;  /* 0x000000028c077819 */ /* 0x000fe40000010207 */
[----:B------:R-:W-:Y:S02]  /*4e40*/  IADD3.X R28, R44, c[0x0][0x16c], RZ, P2, !PT ;  /* 0x00005b002c1c7a10 */ /* 0x000fe400017fe4ff */
[----:B------:R-:W-:-:S02]  /*4e50*/  IADD3.X R30, R43, c[0x0][0x16c], RZ, P1, !PT ;  /* 0x00005b002b1e7a10 */ /* 0x000fc40000ffe4ff */
[----:B------:R-:W-:Y:S02]  /*4e60*/  IADD3.X R132, R42, c[0x0][0x16c], RZ, P0, !PT ;  /* 0x00005b002a847a10 */ /* 0x000fe400007fe4ff */
[----:B------:R-:W-:Y:S02]  /*4e70*/  IADD3.X R134, R41, c[0x0][0x16c], RZ, P4, !PT ;  /* 0x00005b0029867a10 */ /* 0x000fe400027fe4ff */
[----:B------:R-:W-:Y:S02]  /*4e80*/  IADD3.X R140, R40, c[0x0][0x16c], RZ, P5, !PT ;  /* 0x00005b00288c7a10 */ /* 0x000fe40002ffe4ff */
[----:B------:R-:W-:Y:S02]  /*4e90*/  IADD3.X R142, R39, c[0x0][0x16c], RZ, P3, !PT ;  /* 0x00005b00278e7a10 */ /* 0x000fe40001ffe4ff */
[----:B------:R-:W-:Y:S02]  /*4ea0*/  IADD3 R29, P2, R58, c[0x0][0x168], RZ ;  /* 0x00005a003a1d7a10 */ /* 0x000fe40007f5e0ff */
[----:B------:R-:W-:-:S02]  /*4eb0*/  IADD3 R31, P1, R56, c[0x0][0x168], RZ ;  /* 0x00005a00381f7a10 */ /* 0x000fc40007f3e0ff */
[----:B------:R-:W-:Y:S02]  /*4ec0*/  IADD3 R133, P0, R133, c[0x0][0x168], RZ ;  /* 0x00005a0085857a10 */ /* 0x000fe40007f1e0ff */
[----:B------:R-:W-:Y:S02]  /*4ed0*/  IADD3 R135, P4, R135, c[0x0][0x168], RZ ;  /* 0x00005a0087877a10 */ /* 0x000fe40007f9e0ff */
[----:B------:R-:W-:Y:S02]  /*4ee0*/  IADD3 R141, P5, R141, c[0x0][0x168], RZ ;  /* 0x00005a008d8d7a10 */ /* 0x000fe40007fbe0ff */
[----:B------:R-:W-:Y:S02]  /*4ef0*/  IADD3 R143, P3, R143, c[0x0][0x168], RZ ;  /* 0x00005a008f8f7a10 */ /* 0x000fe40007f7e0ff */
        /* <DEDUP_REMOVED lines=12> */
[----:B------:R-:W-:Y:S02]  /*4fc0*/  LEA R194, R48, UR13, 0x2 ;  /* 0x0000000d30c27c11 */ /* 0x000fe4000f8e10ff */
[----:B------:R-:W-:-:S02]  /*4fd0*/  IADD3.X R156, R32, c[0x0][0x16c], RZ, P2, !PT ;  /* 0x00005b00209c7a10 */ /* 0x000fc400017fe4ff */
[----:B------:R-:W-:Y:S01]  /*4fe0*/  IADD3.X R158, R158, c[0x0][0x16c], RZ, P1, !PT ;  /* 0x00005b009e9e7a10 */ /* 0x000fe20000ffe4ff */
[----:B------:R-:W-:Y:S01]  /*4ff0*/  IMAD.U32 R194, R194, 0x20, R49 ;  /* 0x00000020c2c27824 */ /* 0x000fe200078e0031 */
[----:B------:R-:W-:Y:S01]  /*5000*/  IADD3.X R160, R160, c[0x0][0x16c], RZ, P0, !PT ;  /* 0x00005b00a0a07a10 */ /* 0x000fe200007fe4ff */
[----:B------:R-:W-:Y:S01]  /*5010*/  CS2R R48, SRZ ;  /* 0x0000000000307805 */ /* 0x000fe2000001ff00 */
[----:B------:R-:W-:Y:S02]  /*5020*/  IADD3.X R162, R162, c[0x0][0x16c], RZ, P4, !PT ;  /* 0x00005b00a2a27a10 */ /* 0x000fe400027fe4ff */
[----:B------:R-:W-:Y:S02]  /*5030*/  IADD3.X R164, R164, c[0x0][0x16c], RZ, P5, !PT ;  /* 0x00005b00a4a47a10 */ /* 0x000fe40002ffe4ff */
[----:B------:R-:W-:Y:S02]  /*5040*/  IADD3.X R166, R166, c[0x0][0x16c], RZ, P3, !PT ;  /* 0x00005b00a6a67a10 */ /* 0x000fe40001ffe4ff */
[----:B------:R-:W-:-:S02]  /*5050*/  IADD3 R157, P2, R157, c[0x0][0x168], RZ ;  /* 0x00005a009d9d7a10 */ /* 0x000fc40007f5e0ff */
[----:B------:R-:W-:Y:S02]  /*5060*/  IADD3 R159, P1, R159, c[0x0][0x168], RZ ;  /* 0x00005a009f9f7a10 */ /* 0x000fe40007f3e0ff */
[----:B------:R-:W-:Y:S02]  /*5070*/  IADD3 R161, P0, R161, c[0x0][0x168], RZ ;  /* 0x00005a00a1a17a10 */ /* 0x000fe40007f1e0ff */
[----:B------:R-:W-:Y:S02]  /*5080*/  IADD3 R163, P4, R163, c[0x0][0x168], RZ ;  /* 0x00005a00a3a37a10 */ /* 0x000fe40007f9e0ff */
[----:B------:R-:W-:Y:S02]  /*5090*/  IADD3 R165, P5, R165, c[0x0][0x168], RZ ;  /* 0x00005a00a5a57a10 */ /* 0x000fe40007fbe0ff */
[----:B------:R-:W-:Y:S02]  /*50a0*/  IADD3 R167, P3, R167, c[0x0][0x168], RZ ;  /* 0x00005a00a7a77a10 */ /* 0x000fe40007f7e0ff */
[----:B------:R-:W-:-:S02]  /*50b0*/  IADD3.X R168, R168, c[0x0][0x16c], RZ, P2, !PT ;  /* 0x00005b00a8a87a10 */ /* 0x000fc400017fe4ff */
[----:B------:R-:W-:Y:S02]  /*50c0*/  IADD3.X R170, R170, c[0x0][0x16c], RZ, P1, !PT ;  /* 0x00005b00aaaa7a10 */ /* 0x000fe40000ffe4ff */
[----:B------:R-:W-:Y:S02]  /*50d0*/  IADD3.X R172, R172, c[0x0][0x16c], RZ, P0, !PT ;  /* 0x00005b00acac7a10 */ /* 0x000fe400007fe4ff */
        /* <DEDUP_REMOVED lines=9> */
[----:B------:R-:W-:-:S02]  /*5170*/  LOP3.LUT R197, R198, 0x20, RZ, 0x3c, !PT ;  /* 0x00000020c6c57812 */ /* 0x000fc400078e3cff */
[C---:B------:R-:W-:Y:S02]  /*5180*/  LOP3.LUT R196, R198.reuse, 0x40, RZ, 0x3c, !PT ;  /* 0x00000040c6c47812 */ /* 0x040fe400078e3cff */
[----:B------:R-:W-:Y:S02]  /*5190*/  LOP3.LUT R195, R198, 0x60, RZ, 0x3c, !PT ;  /* 0x00000060c6c37812 */ /* 0x000fe400078e3cff */
[----:B------:R-:W-:Y:S02]  /*51a0*/  IADD3.X R180, R180, c[0x0][0x16c], RZ, P2, !PT ;  /* 0x00005b00b4b47a10 */ /* 0x000fe400017fe4ff */
[----:B------:R-:W-:Y:S02]  /*51b0*/  IADD3.X R182, R182, c[0x0][0x16c], RZ, P1, !PT ;  /* 0x00005b00b6b67a10 */ /* 0x000fe40000ffe4ff */
[----:B------:R-:W-:Y:S02]  /*51c0*/  IADD3.X R184, R184, c[0x0][0x16c], RZ, P0, !PT ;  /* 0x00005b00b8b87a10 */ /* 0x000fe400007fe4ff */
[----:B------:R-:W-:-:S02]  /*51d0*/  IADD3.X R186, R186, c[0x0][0x16c], RZ, P4, !PT ;  /* 0x00005b00baba7a10 */ /* 0x000fc400027fe4ff */
[----:B------:R-:W-:Y:S02]  /*51e0*/  IADD3.X R188, R188, c[0x0][0x16c], RZ, P5, !PT ;  /* 0x00005b00bcbc7a10 */ /* 0x000fe40002ffe4ff */
[----:B------:R-:W-:Y:S02]  /*51f0*/  IADD3.X R179, R179, c[0x0][0x164], RZ, P3, !PT ;  /* 0x00005900b3b37a10 */ /* 0x000fe40001ffe4ff */
[----:B------:R-:W-:Y:S02]  /*5200*/  LOP3.LUT R193, R194, 0x40, RZ, 0x3c, !PT ;  /* 0x00000040c2c17812 */ /* 0x000fe400078e3cff */
.L_x_1:
[----:B------:R-:W-:-:S04]  /*5210*/  DEPBAR.LE SB0, 0x2 ;  /* 0x000080800000791a */ /* 0x000fc80000000000 */
[----:B------:R-:W-:Y:S01]  /*5220*/  UIADD3 UR5, UR5, 0x1, URZ ;  /* 0x0000000105057890 */ /* 0x000fe2000fffe03f */
[----:B------:R-:W-:Y:S01]  /*5230*/  BAR.SYNC.DEFER_BLOCKING 0x0 ;  /* 0x0000000000007b1d */ /* 0x000fe20000010000 */
[----:B------:R-:W-:Y:S01]  /*5240*/  UISETP.GE.AND UP1, UPT, UR4, UR12, UPT ;  /* 0x0000000c0400728c */ /* 0x000fe2000bf26270 */
[----:B------:R-:W-:Y:S01]  /*5250*/  ISETP.GE.AND P0, PT, R233, UR9, PT ;  /* 0x00000009e9007c0c */ /* 0x000fe2000bf06270 */
[----:B------:R-:W-:Y:S01]  /*5260*/  UISETP.GT.AND UP0, UPT, UR5, 0x1, UPT ;  /* 0x000000010500788c */ /* 0x000fe2000bf04270 */
[----:B------:R-:W-:Y:S01]  /*5270*/  ISETP.GE.AND P1, PT, R230, UR9, PT ;  /* 0x00000009e6007c0c */ /* 0x000fe2000bf26270 */
[----:B------:R-:W-:Y:S01]  /*5280*/  UIADD3 UR10, UR10, 0x1, URZ ;  /* 0x000000010a0a7890 */ /* 0x000fe2000fffe03f */
[----:B------:R-:W-:Y:S01]  /*5290*/  ISETP.GE.AND P2, PT, R228, UR9, PT ;  /* 0x00000009e4007c0c */ /* 0x000fe2000bf46270 */
[----:B------:R-:W-:Y:S01]  /*52a0*/  USEL UR5, UR5, URZ, !UP0 ;  /* 0x0000003f05057287 */ /* 0x000fe2000c000000 */
[----:B------:R-:W-:Y:S01]  /*52b0*/  PLOP3.LUT P3, PT, PT, PT, UP1, 0x40, 0x0 ;  /* 0x000000000000781c */ /* 0x000fe20003f6e818 */
[----:B------:R-:W-:Y:S01]  /*52c0*/  UISETP.GT.AND UP0, UPT, UR10, 0x1, UPT ;  /* 0x000000010a00788c */ /* 0x000fe2000bf04270 */
[----:B------:R-:W-:Y:S01]  /*52d0*/  PLOP3.LUT P4, PT, PT, PT, UP1, 0x40, 0x0 ;  /* 0x000000000000781c */ /* 0x000fe20003f8e818 */
[----:B------:R-:W-:Y:S01]  /*52e0*/  UIADD3 UR4, UR4, 0x1, URZ ;  /* 0x0000000104047890 */ /* 0x000fe2000fffe03f */
[----:B------:R-:W-:Y:S01]  /*52f0*/  PLOP3.LUT P5, PT, PT, PT, UP1, 0x40, 0x0 ;  /* 0x000000000000781c */ /* 0x000fe20003fae818 */
[----:B------:R-:W-:Y:S01]  /*5300*/  IMAD.U32 R237, RZ, RZ, UR5 ;  /* 0x00000005ffed7e24 */ /* 0x000fe2000f8e00ff */
[----:B------:R-:W-:Y:S01]  /*5310*/  ISETP.GE.AND P6, PT, R224, UR9, PT ;  /* 0x00000009e0007c0c */ /* 0x000fe2000bfc6270 */
[----:B------:R-:W-:Y:S01]  /*5320*/  IMAD.U32 R236, RZ, RZ, UR5 ;  /* 0x00000005ffec7e24 */ /* 0x000fe2000f8e00ff */
[----:B------:R-:W-:Y:S01]  /*5330*/  USEL UR10, UR10, URZ, !UP0 ;  /* 0x0000003f0a0a7287 */ /* 0x000fe2000c000000 */
[----:B------:R-:W-:Y:S01]  /*5340*/  IMAD.U32 R235, RZ, RZ, UR5 ;  /* 0x00000005ffeb7e24 */ /* 0x000fe2000f8e00ff */
[----:B------:R-:W-:Y:S01]  /*5350*/  UISETP.NE.U32.AND UP0, UPT, UR8, UR4, UPT ;  /* 0x000000040800728c */ /* 0x000fe2000bf05070 */
[----:B------:R-:W-:-:S02]  /*5360*/  IMAD.U32 R234, RZ, RZ, UR5 ;  /* 0x00000005ffea7e24 */ /* 0x000fc4000f8e00ff */
[----:B------:R-:W-:Y:S02]  /*5370*/  IMAD.U32 R33, RZ, RZ, UR5 ;  /* 0x00000005ff217e24 */ /* 0x000fe4000f8e00ff */
[----:B------:R-:W-:Y:S02]  /*5380*/  IMAD R237, R237, 0x2000, R198 ;  /* 0x00002000eded7824 */ /* 0x000fe400078e02c6 */
[----:B------:R-:W-:Y:S02]  /*5390*/  IMAD R236, R236, 0x2000, R197 ;  /* 0x00002000ecec7824 */ /* 0x000fe400078e02c5 */
[----:B------:R-:W-:Y:S01]  /*53a0*/  IMAD R235, R235, 0x2000, R196 ;  /* 0x00002000ebeb7824 */ /* 0x000fe200078e02c4 */
[----:B------:R-:W-:Y:S01]  /*53b0*/  LDS R56, [R237+0x8000] ;  /* 0x00800000ed387984 */ /* 0x000fe20000000800 */
[----:B------:R-:W-:Y:S02]  /*53c0*/  IMAD R234, R234, 0x2000, R195 ;  /* 0x00002000eaea7824 */ /* 0x000fe400078e02c3 */
[----:B------:R-:W-:Y:S01]  /*53d0*/  IMAD R60, R33, 0x4000, R194 ;  /* 0x00004000213c7824 */ /* 0x000fe200078e02c2 */
[----:B------:R-:W-:Y:S04]  /*53e0*/  LDS R58, [R237+0x8400] ;  /* 0x00840000ed3a7984 */ /* 0x000fe80000000800 */
[----:B------:R-:W-:Y:S04]  /*53f0*/  LDS R57, [R236+0x8000] ;  /* 0x00800000ec397984 */ /* 0x000fe80000000800 */
[----:B------:R-:W-:Y:S04]  /*5400*/  LDS R59, [R236+0x8400] ;  /* 0x00840000ec3b7984 */ /* 0x000fe80000000800 */
[----:B------:R-:W-:Y:S04]  /*5410*/  LDS R52, [R235+0x8000] ;  /* 0x00800000eb347984 */ /* 0x000fe80000000800 */
[----:B------:R-:W-:Y:S04]  /*5420*/  LDS R54, [R235+0x8400] ;  /* 0x00840000eb367984 */ /* 0x000fe80000000800 */
[----:B------:R-:W-:Y:S04]  /*5430*/  LDS R53, [R234+0x8000] ;  /* 0x00800000ea357984 */ /* 0x000fe80000000800 */
[----:B------:R-:W1:Y:S04]  /*5440*/  LDSM.16.M88.4 R32, [R60] ;  /* 0x000000003c20783b */ /* 0x000e680000000200 */
[----:B------:R-:W2:Y:S04]  /*5450*/  LDSM.16.M88.4 R36, [R60+0x1000] ;  /* 0x001000003c24783b */ /* 0x000ea80000000200 */
[----:B------:R-:W3:Y:S04]  /*5460*/  LDSM.16.M88.4 R40, [R60+0x2000] ;  /* 0x002000003c28783b */ /* 0x000ee80000000200 */
[----:B------:R-:W4:Y:S04]  /*5470*/  LDSM.16.M88.4 R44, [R60+0x3000] ;  /* 0x003000003c2c783b */ /* 0x000f280000000200 */
[----:B------:R-:W5:Y:S04]  /*5480*/  LDS R55, [R234+0x8400] ;  /* 0x00840000ea377984 */ /* 0x000f680000000800 */
[----:B------:R-:W-:Y:S04]  /*5490*/  LDS R136, [R237+0x8080] ;  /* 0x00808000ed887984 */ /* 0x000fe80000000800 */
[----:B------:R-:W-:Y:S04]  /*54a0*/  LDS R138, [R237+0x8480] ;  /* 0x00848000ed8a7984 */ /* 0x000fe80000000800 */
[----:B------:R-:W-:Y:S04]  /*54b0*/  LDS R137, [R236+0x8080] ;  /* 0x00808000ec897984 */ /* 0x000fe80000000800 */
[----:B------:R-:W5:Y:S04]  /*54c0*/  LDS R139, [R236+0x8480] ;  /* 0x00848000ec8b7984 */ /* 0x000f680000000800 */
[----:B------:R-:W-:Y:S04]  /*54d0*/  LDS R128, [R235+0x8080] ;  /* 0x00808000eb807984 */ /* 0x000fe80000000800 */
[----:B------:R-:W-:Y:S01]  /*54e0*/  LDS R130, [R235+0x8480] ;  /* 0x00848000eb827984 */ /* 0x000fe20000000800 */
[C---:B-1----:R-:W-:Y:S03]  /*54f0*/  HMMA.1688.F32.TF32 R92, R56.reuse, R32, R92 ;  /* 0x00000020385c723c */ /* 0x042fe6000008105c */
[----:B------:R-:W-:Y:S04]  /*5500*/  LDS R129, [R234+0x8080] ;  /* 0x00808000ea817984 */ /* 0x000fe80000000800 */
[----:B------:R-:W1:Y:S01]  /*5510*/  LDS R131, [R234+0x8480] ;  /* 0x00848000ea837984 */ /* 0x000e620000000800 */
[C---:B--2---:R-:W-:Y:S03]  /*5520*/  HMMA.1688.F32.TF32 R100, R56.reuse, R36, R100 ;  /* 0x000000243864723c */ /* 0x044fe60000081064 */
[----:B------:R-:W-:Y:S04]  /*5530*/  LDS R124, [R237+0x8800] ;  /* 0x00880000ed7c7984 */ /* 0x000fe80000000800 */
[----:B------:R-:W-:Y:S01]  /*5540*/  LDS R126, [R237+0x8c00] ;  /* 0x008c0000ed7e7984 */ /* 0x000fe20000000800 */
[C---:B---3--:R-:W-:Y:S03]  /*5550*/  HMMA.1688.F32.TF32 R104, R56.reuse, R40, R104 ;  /* 0x000000283868723c */ /* 0x048fe60000081068 */
[----:B------:R-:W-:Y:S04]  /*5560*/  LDS R125, [R236+0x8800] ;  /* 0x00880000ec7d7984 */ /* 0x000fe80000000800 */
[----:B------:R-:W2:Y:S01]  /*5570*/  LDS R127, [R236+0x8c00] ;  /* 0x008c0000ec7f7984 */ /* 0x000ea20000000800 */
[----:B----4-:R-:W-:Y:S03]  /*5580*/  HMMA.1688.F32.TF32 R108, R56, R44, R108 ;  /* 0x0000002c386c723c */ /* 0x010fe6000008106c */
[----:B------:R-:W-:Y:S04]  /*5590*/  LDS R56, [R237+0x8880] ;  /* 0x00888000ed387984 */ /* 0x000fe80000000800 */
[----:B------:R-:W-:Y:S01]  /*55a0*/  LDS R58, [R237+0x8c80] ;  /* 0x008c8000ed3a7984 */ /* 0x000fe20000000800 */
[C---:B-----5:R-:W-:Y:S03]  /*55b0*/  HMMA.1688.F32.TF32 R120, R52.reuse, R32, R120 ;  /* 0x000000203478723c */ /* 0x060fe60000081078 */
[----:B------:R-:W-:Y:S04]  /*55c0*/  LDS R57, [R236+0x8880] ;  /* 0x00888000ec397984 */ /* 0x000fe80000000800 */
[----:B------:R-:W-:Y:S01]  /*55d0*/  LDS R59, [R236+0x8c80] ;  /* 0x008c8000ec3b7984 */ /* 0x000fe20000000800 */
[C---:B------:R-:W-:Y:S03]  /*55e0*/  HMMA.1688.F32.TF32 R116, R52.reuse, R36, R116 ;  /* 0x000000243474723c */ /* 0x040fe60000081074 */
[----:B------:R-:W-:Y:S04]  /*55f0*/  LDS R60, [R235+0x8880] ;  /* 0x00888000eb3c7984 */ /* 0x000fe80000000800 */
[----:B------:R-:W-:Y:S01]  /*5600*/  LDS R62, [R235+0x8c80] ;  /* 0x008c8000eb3e7984 */ /* 0x000fe20000000800 */
[C---:B------:R-:W-:Y:S03]  /*5610*/  HMMA.1688.F32.TF32 R112, R52.reuse, R40, R112 ;  /* 0x000000283470723c */ /* 0x040fe60000081070 */
[----:B------:R-:W-:Y:S04]  /*5620*/  LDS R61, [R234+0x8880] ;  /* 0x00888000ea3d7984 */ /* 0x000fe80000000800 */
[----:B------:R-:W-:Y:S01]  /*5630*/  LDS R63, [R234+0x8c80] ;  /* 0x008c8000ea3f7984 */ /* 0x000fe20000000800 */
[----:B------:R-:W-:Y:S03]  /*5640*/  HMMA.1688.F32.TF32 R48, R52, R44, R48 ;  /* 0x0000002c3430723c */ /* 0x000fe60000081030 */
[----:B------:R-:W-:Y:S04]  /*5650*/  LDS R52, [R235+0x8800] ;  /* 0x00880000eb347984 */ /* 0x000fe80000000800 */
[----:B------:R-:W-:Y:S01]  /*5660*/  LDS R54, [R235+0x8c00] ;  /* 0x008c0000eb367984 */ /* 0x000fe20000000800 */
[C---:B------:R-:W-:Y:S03]  /*5670*/  HMMA.1688.F32.TF32 R64, R136.reuse, R32, R64 ;  /* 0x000000208840723c */ /* 0x040fe60000081040 */
[----:B------:R-:W-:Y:S04]  /*5680*/  LDS R53, [R234+0x8800] ;  /* 0x00880000ea357984 */ /* 0x000fe80000000800 */
[----:B------:R-:W3:Y:S01]  /*5690*/  LDS R55, [R234+0x8c00] ;  /* 0x008c0000ea377984 */ /* 0x000ee20000000800 */
[C---:B------:R-:W-:Y:S08]  /*56a0*/  HMMA.1688.F32.TF32 R68, R136.reuse, R36, R68 ;  /* 0x000000248844723c */ /* 0x040ff00000081044 */
[C---:B------:R-:W-:Y:S08]  /*56b0*/  HMMA.1688.F32.TF32 R76, R136.reuse, R40, R76 ;  /* 0x00000028884c723c */ /* 0x040ff0000008104c */
[----:B------:R-:W-:Y:S01]  /*56c0*/  HMMA.1688.F32.TF32 R88, R136, R44, R88 ;  /* 0x0000002c8858723c */ /* 0x000fe20000081058 */
[----:B------:R-:W-:Y:S04]  /*56d0*/  LDS R136, [R237+0x9000] ;  /* 0x00900000ed887984 */ /* 0x000fe80000000800 */
[----:B------:R-:W-:Y:S03]  /*56e0*/  LDS R138, [R237+0x9400] ;  /* 0x00940000ed8a7984 */ /* 0x000fe60000000800 */
[C---:B-1----:R-:W-:Y:S01]  /*56f0*/  HMMA.1688.F32.TF32 R96, R128.reuse, R32, R96 ;  /* 0x000000208060723c */ /* 0x042fe20000081060 */
[----:B------:R-:W-:Y:S04]  /*5700*/  LDS R137, [R236+0x9000] ;  /* 0x00900000ec897984 */ /* 0x000fe80000000800 */
[----:B------:R-:W-:Y:S03]  /*5710*/  LDS R139, [R236+0x9400] ;  /* 0x00940000ec8b7984 */ /* 0x000fe60000000800 */
[C---:B------:R-:W-:Y:S01]  /*5720*/  HMMA.1688.F32.TF32 R72, R128.reuse, R36, R72 ;  /* 0x000000248048723c */ /* 0x040fe20000081048 */
[----:B------:R-:W-:Y:S06]  /*5730*/  LDS R37, [R236+0x9800] ;  /* 0x00980000ec257984 */ /* 0x000fec0000000800 */
[----:B------:R-:W-:Y:S01]  /*5740*/  IMAD.U32 R36, RZ, RZ, UR5 ;  /* 0x00000005ff247e24 */ /* 0x000fe2000f8e00ff */
[----:B------:R-:W-:Y:S01]  /*5750*/  HMMA.1688.F32.TF32 R80, R128, R40, R80 ;  /* 0x000000288050723c */ /* 0x000fe20000081050 */
[----:B------:R-:W-:Y:S02]  /*5760*/  LDS R40, [R235+0x9800] ;  /* 0x00980000eb287984 */ /* 0x000fe40000000800 */
[----:B------:R-:W-:-:S02]  /*5770*/  IMAD R36, R36, 0x4000, R193 ;  /* 0x0000400024247824 */ /* 0x000fc400078e02c1 */
[----:B------:R-:W-:Y:S03]  /*5780*/  LDS R41, [R234+0x9800] ;  /* 0x00980000ea297984 */ /* 0x000fe60000000800 */
[----:B------:R-:W-:Y:S01]  /*5790*/  HMMA.1688.F32.TF32 R84, R128, R44, R84 ;  /* 0x0000002c8054723c */ /* 0x000fe20000081054 */
[----:B------:R-:W-:Y:S04]  /*57a0*/  LDS R44, [R235+0x9080] ;  /* 0x00908000eb2c7984 */ /* 0x000fe80000000800 */
[----:B------:R-:W-:Y:S03]  /*57b0*/  LDS R45, [R234+0x9080] ;  /* 0x00908000ea2d7984 */ /* 0x000fe60000000800 */
[C---:B--2---:R-:W-:Y:S08]  /*57c0*/  HMMA.1688.F32.TF32 R92, R124.reuse, R34, R92 ;  /* 0x000000227c5c723c */ /* 0x044ff0000008105c */
[C---:B------:R-:W-:Y:S08]  /*57d0*/  HMMA.1688.F32.TF32 R100, R124.reuse, R38, R100 ;  /* 0x000000267c64723c */ /* 0x040ff00000081064 */
[C---:B------:R-:W-:Y:S08]  /*57e0*/  HMMA.1688.F32.TF32 R104, R124.reuse, R42, R104 ;  /* 0x0000002a7c68723c */ /* 0x040ff00000081068 */
[----:B------:R-:W-:Y:S01]  /*57f0*/  HMMA.1688.F32.TF32 R108, R124, R46, R108 ;  /* 0x0000002e7c6c723c */ /* 0x000fe2000008106c */
[----:B------:R-:W-:Y:S04]  /*5800*/  LDS R124, [R235+0x9000] ;  /* 0x00900000eb7c7984 */ /* 0x000fe80000000800 */
[----:B------:R-:W-:Y:S03]  /*5810*/  LDS R126, [R235+0x9400] ;  /* 0x00940000eb7e7984 */ /* 0x000fe60000000800 */
[C---:B---3--:R-:W-:Y:S01]  /*5820*/  HMMA.1688.F32.TF32 R120, R52.reuse, R34, R120 ;  /* 0x000000223478723c */ /* 0x048fe20000081078 */
[----:B------:R-:W-:Y:S04]  /*5830*/  LDS R125, [R234+0x9000] ;  /* 0x00900000ea7d7984 */ /* 0x000fe80000000800 */
[----:B------:R-:W-:Y:S03]  /*5840*/  LDS R127, [R234+0x9400] ;  /* 0x00940000ea7f7984 */ /* 0x000fe60000000800 */
[C---:B------:R-:W-:Y:S08]  /*5850*/  HMMA.1688.F32.TF32 R116, R52.reuse, R38, R116 ;  /* 0x000000263474723c */ /* 0x040ff00000081074 */
[C---:B------:R-:W-:Y:S08]  /*5860*/  HMMA.1688.F32.TF32 R112, R52.reuse, R42, R112 ;  /* 0x0000002a3470723c */ /* 0x040ff00000081070 */
[----:B------:R-:W-:Y:S01]  /*5870*/  HMMA.1688.F32.TF32 R48, R52, R46, R48 ;  /* 0x0000002e3430723c */ /* 0x000fe20000081030 */
[----:B------:R-:W1:Y:S07]  /*5880*/  LDSM.16.M88.4 R52, [R36+0x2000] ;  /* 0x002000002434783b */ /* 0x000e6e0000000200 */
[C---:B------:R-:W-:Y:S08]  /*5890*/  HMMA.1688.F32.TF32 R64, R56.reuse, R34, R64 ;  /* 0x000000223840723c */ /* 0x040ff00000081040 */
[C---:B------:R-:W-:Y:S08]  /*58a0*/  HMMA.1688.F32.TF32 R68, R56.reuse, R38, R68 ;  /* 0x000000263844723c */ /* 0x040ff00000081044 */
[C---:B------:R-:W-:Y:S08]  /*58b0*/  HMMA.1688.F32.TF32 R76, R56.reuse, R42, R76 ;  /* 0x0000002a384c723c */ /* 0x040ff0000008104c */
[----:B------:R-:W-:Y:S01]  /*58c0*/  HMMA.1688.F32.TF32 R88, R56, R46, R88 ;  /* 0x0000002e3858723c */ /* 0x000fe20000081058 */
[----:B------:R-:W2:Y:S07]  /*58d0*/  LDSM.16.M88.4 R56, [R36+0x1000] ;  /* 0x001000002438783b */ /* 0x000eae0000000200 */
[C---:B------:R-:W-:Y:S01]  /*58e0*/  HMMA.1688.F32.TF32 R128, R60.reuse, R34, R96 ;  /* 0x000000223c80723c */ /* 0x040fe20000081060 */
[----:B------:R-:W3:Y:S04]  /*58f0*/  LDSM.16.M88.4 R96, [R36] ;  /* 0x000000002460783b */ /* 0x000ee80000000200 */
[----:B------:R-:W4:Y:S03]  /*5900*/  LDSM.16.M88.4 R32, [R36+0x3000] ;  /* 0x003000002420783b */ /* 0x000f260000000200 */
[C---:B------:R-:W-:Y:S01]  /*5910*/  HMMA.1688.F32.TF32 R72, R60.reuse, R38, R72 ;  /* 0x000000263c48723c */ /* 0x040fe20000081048 */
[----:B------:R-:W-:Y:S04]  /*5920*/  LDS R36, [R237+0x9800] ;  /* 0x00980000ed247984 */ /* 0x000fe80000000800 */
[----:B------:R-:W-:Y:S03]  /*5930*/  LDS R38, [R237+0x9c00] ;  /* 0x009c0000ed267984 */ /* 0x000fe60000000800 */
[C---:B------:R-:W-:Y:S01]  /*5940*/  HMMA.1688.F32.TF32 R80, R60.reuse, R42, R80 ;  /* 0x0000002a3c50723c */ /* 0x040fe20000081050 */
[----:B------:R-:W5:Y:S04]  /*5950*/  LDS R39, [R236+0x9c00] ;  /* 0x009c0000ec277984 */ /* 0x000f680000000800 */
[----:B------:R-:W-:Y:S03]  /*5960*/  LDS R42, [R235+0x9c00] ;  /* 0x009c0000eb2a7984 */ /* 0x000fe60000000800 */
[----:B------:R-:W-:Y:S01]  /*5970*/  HMMA.1688.F32.TF32 R84, R60, R46, R84 ;  /* 0x0000002e3c54723c */ /* 0x000fe20000081054 */
[----:B------:R-:W5:Y:S04]  /*5980*/  LDS R43, [R234+0x9c00] ;  /* 0x009c0000ea2b7984 */ /* 0x000f680000000800 */
[----:B------:R-:W-:Y:S03]  /*5990*/  LDS R60, [R237+0x9080] ;  /* 0x00908000ed3c7984 */ /* 0x000fe60000000800 */
[C---:B-1----:R-:W-:Y:S01]  /*59a0*/  HMMA.1688.F32.TF32 R104, R136.reuse, R52, R104 ;  /* 0x000000348868723c */ /* 0x042fe20000081068 */
[----:B------:R-:W-:Y:S04]  /*59b0*/  LDS R62, [R237+0x9480] ;  /* 0x00948000ed3e7984 */ /* 0x000fe80000000800 */
[----:B------:R-:W-:Y:S03]  /*59c0*/  LDS R61, [R236+0x9080] ;  /* 0x00908000ec3d7984 */ /* 0x000fe60000000800 */
[C---:B--2---:R-:W-:Y:S01]  /*59d0*/  HMMA.1688.F32.TF32 R100, R136.reuse, R56, R100 ;  /* 0x000000388864723c */ /* 0x044fe20000081064 */
[----:B------:R-:W1:Y:S04]  /*59e0*/  LDS R63, [R236+0x9480] ;  /* 0x00948000ec3f7984 */ /* 0x000e680000000800 */
[----:B------:R-:W-:Y:S03]  /*59f0*/  LDS R46, [R235+0x9480] ;  /* 0x00948000eb2e7984 */ /* 0x000fe60000000800 */
[C---:B---3--:R-:W-:Y:S01]  /*5a00*/  HMMA.1688.F32.TF32 R92, R136.reuse, R96, R92 ;  /* 0x00000060885c723c */ /* 0x048fe2000008105c */
[----:B------:R-:W2:Y:S07]  /*5a10*/  LDS R47, [R234+0x9480] ;  /* 0x00948000ea2f7984 */ /* 0x000eae0000000800 */
[----:B----4-:R-:W-:Y:S08]  /*5a20*/  HMMA.1688.F32.TF32 R108, R136, R32, R108 ;  /* 0x00000020886c723c */ /* 0x010ff0000008106c */
[C---:B------:R-:W-:Y:S08]  /*5a30*/  HMMA.1688.F32.TF32 R120, R124.reuse, R96, R120 ;  /* 0x000000607c78723c */ /* 0x040ff00000081078 */
[C---:B------:R-:W-:Y:S08]  /*5a40*/  HMMA.1688.F32.TF32 R116, R124.reuse, R56, R116 ;  /* 0x000000387c74723c */ /* 0x040ff00000081074 */
[C---:B------:R-:W-:Y:S08]  /*5a50*/  HMMA.1688.F32.TF32 R112, R124.reuse, R52, R112 ;  /* 0x000000347c70723c */ /* 0x040ff00000081070 */
[----:B------:R-:W-:Y:S08]  /*5a60*/  HMMA.1688.F32.TF32 R48, R124, R32, R48 ;  /* 0x000000207c30723c */ /* 0x000ff00000081030 */
[C---:B-----5:R-:W-:Y:S08]  /*5a70*/  HMMA.1688.F32.TF32 R92, R36.reuse, R98, R92 ;  /* 0x00000062245c723c */ /* 0x060ff0000008105c */
[C---:B------:R-:W-:Y:S08]  /*5a80*/  HMMA.1688.F32.TF32 R100, R36.reuse, R58, R100 ;  /* 0x0000003a2464723c */ /* 0x040ff00000081064 */
[C---:B------:R-:W-:Y:S08]  /*5a90*/  HMMA.1688.F32.TF32 R104, R36.reuse, R54, R104 ;  /* 0x000000362468723c */ /* 0x040ff00000081068 */
[----:B------:R-:W-:Y:S01]  /*5aa0*/  HMMA.1688.F32.TF32 R108, R36, R34, R108 ;  /* 0x00000022246c723c */ /* 0x000fe2000008106c */
[----:B------:R-:W-:Y:S04]  /*5ab0*/  LDS R36, [R237+0x9880] ;  /* 0x00988000ed247984 */ /* 0x000fe80000000800 */
[----:B------:R-:W-:Y:S03]  /*5ac0*/  LDS R38, [R237+0x9c80] ;  /* 0x009c8000ed267984 */ /* 0x000fe60000000800 */
[C---:B------:R-:W-:Y:S01]  /*5ad0*/  HMMA.1688.F32.TF32 R120, R40.reuse, R98, R120 ;  /* 0x000000622878723c */ /* 0x040fe20000081078 */
[----:B------:R-:W-:Y:S04]  /*5ae0*/  LDS R37, [R236+0x9880] ;  /* 0x00988000ec257984 */ /* 0x000fe80000000800 */
[----:B------:R-:W3:Y:S03]  /*5af0*/  LDS R39, [R236+0x9c80] ;  /* 0x009c8000ec277984 */ /* 0x000ee60000000800 */
[C---:B------:R-:W-:Y:S08]  /*5b00*/  HMMA.1688.F32.TF32 R116, R40.reuse, R58, R116 ;  /* 0x0000003a2874723c */ /* 0x040ff00000081074 */
[C---:B------:R-:W-:Y:S08]  /*5b10*/  HMMA.1688.F32.TF32 R112, R40.reuse, R54, R112 ;  /* 0x000000362870723c */ /* 0x040ff00000081070 */
[----:B------:R-:W-:Y:S01]  /*5b20*/  HMMA.1688.F32.TF32 R48, R40, R34, R48 ;  /* 0x000000222830723c */ /* 0x000fe20000081030 */
[----:B------:R-:W-:Y:S04]  /*5b30*/  LDS R40, [R235+0x9880] ;  /* 0x00988000eb287984 */ /* 0x000fe80000000800 */
[----:B------:R-:W-:Y:S03]  /*5b40*/  LDS R42, [R235+0x9c80] ;  /* 0x009c8000eb2a7984 */ /* 0x000fe60000000800 */
[-C--:B-1----:R-:W-:Y:S01]  /*5b50*/  HMMA.1688.F32.TF32 R88, R60, R32.reuse, R88 ;  /* 0x000000203c58723c */ /* 0x082fe20000081058 */
[----:B------:R-:W-:Y:S04]  /*5b60*/  LDS R41, [R234+0x9880] ;  /* 0x00988000ea297984 */ /* 0x000fe80000000800 */
[----:B------:R-:W1:Y:S03]  /*5b70*/  LDS R43, [R234+0x9c80] ;  /* 0x009c8000ea2b7984 */ /* 0x000e660000000800 */
[C---:B--2---:R-:W-:Y:S07]  /*5b80*/  HMMA.1688.F32.TF32 R84, R44.reuse, R32, R84 ;  /* 0x000000202c54723c */ /* 0x044fee0000081054 */
[----:B------:R-:W-:Y:S01]  /*5b90*/  SEL R32, RZ, 0x4, P0 ;  /* 0x00000004ff207807 */ /* 0x000fe20000000000 */
[----:B------:R-:W-:Y:S01]  /*5ba0*/  HMMA.1688.F32.TF32 R128, R44, R96, R128 ;  /* 0x000000602c80723c */ /* 0x000fe20000081080 */
[----:B------:R-:W-:-:S02]  /*5bb0*/  SEL R33, RZ, 0x4, P1 ;  /* 0x00000004ff217807 */ /* 0x000fc40000800000 */
[----:B------:R-:W-:Y:S02]  /*5bc0*/  SEL R32, R32, RZ, P3 ;  /* 0x000000ff20207207 */ /* 0x000fe40001800000 */
[----:B------:R-:W-:Y:S02]  /*5bd0*/  SEL R33, R33, RZ, P4 ;  /* 0x000000ff21217207 */ /* 0x000fe40002000000 */
[----:B------:R-:W-:Y:S01]  /*5be0*/  ISETP.NE.U32.AND P0, PT, R32, RZ, PT ;  /* 0x000000ff2000720c */ /* 0x000fe20003f05070 */
[----:B------:R-:W-:Y:S01]  /*5bf0*/  HMMA.1688.F32.TF32 R72, R44, R56, R72 ;  /* 0x000000382c48723c */ /* 0x000fe20000081048 */
[----:B------:R-:W-:Y:S02]  /*5c00*/  PLOP3.LUT P3, PT, PT, PT, UP1, 0x40, 0x0 ;  /* 0x000000000000781c */ /* 0x000fe40003f6e818 */
[----:B------:R-:W-:Y:S02]  /*5c10*/  SEL R32, RZ, 0x4, P6 ;  /* 0x00000004ff207807 */ /* 0x000fe40003000000 */
[----:B------:R-:W-:-:S02]  /*5c20*/  ISETP.NE.U32.AND P1, PT, R33, RZ, PT ;  /* 0x000000ff2100720c */ /* 0x000fc40003f25070 */
[----:B------:R-:W-:Y:S01]  /*5c30*/  PLOP3.LUT P6, PT, PT, PT, UP1, 0x40, 0x0 ;  /* 0x000000000000781c */ /* 0x000fe20003fce818 */
[----:B------:R-:W-:Y:S01]  /*5c40*/  HMMA.1688.F32.TF32 R80, R44, R52, R80 ;  /* 0x000000342c50723c */ /* 0x000fe20000081050 */
[----:B------:R-:W-:-:S06]  /*5c50*/  SEL R32, R32, RZ, P3 ;  /* 0x000000ff20207207 */ /* 0x000fcc0001800000 */
[----:B------:R-:W-:Y:S01]  /*5c60*/  SEL R44, RZ, 0x4, P2 ;  /* 0x00000004ff2c7807 */ /* 0x000fe20001000000 */
[C---:B------:R-:W-:Y:S03]  /*5c70*/  HMMA.1688.F32.TF32 R76, R60.reuse, R52, R76 ;  /* 0x000000343c4c723c */ /* 0x040fe6000008104c */
[----:B------:R-:W-:Y:S02]  /*5c80*/  SEL R44, R44, RZ, P5 ;  /* 0x000000ff2c2c7207 */ /* 0x000fe40002800000 */
[----:B------:R-:W-:Y:S02]  /*5c90*/  ISETP.GE.AND P5, PT, R220, UR9, PT ;  /* 0x00000009dc007c0c */ /* 0x000fe4000bfa6270 */
[----:B------:R-:W-:Y:S01]  /*5ca0*/  ISETP.NE.U32.AND P4, PT, R44, RZ, PT ;  /* 0x000000ff2c00720c */ /* 0x000fe20003f85070 */
[----:B------:R-:W-:Y:S01]  /*5cb0*/  IMAD.U32 R53, RZ, RZ, UR10 ;  /* 0x0000000aff357e24 */ /* 0x000fe2000f8e00ff */
[----:B------:R-:W-:Y:S01]  /*5cc0*/  IADD3 R44, P2, R227, R190, RZ ;  /* 0x000000bee32c7210 */ /* 0x000fe20007f5e0ff */
[----:B------:R-:W-:Y:S01]  /*5cd0*/  HMMA.1688.F32.TF32 R64, R60, R96, R64 ;  /* 0x000000603c40723c */ /* 0x000fe20000081040 */
[----:B------:R-:W-:Y:S01]  /*5ce0*/  SEL R33, RZ, 0x4, P5 ;  /* 0x00000004ff217807 */ /* 0x000fe20002800000 */
[----:B------:R-:W-:Y:S01]  /*5cf0*/  IMAD R53, R53, 0x2000, R202 ;  /* 0x0000200035357824 */ /* 0x000fe200078e02ca */
[----:B------:R-:W-:Y:S01]  /*5d00*/  ISETP.NE.U32.AND P5, PT, R32, RZ, PT ;  /* 0x000000ff2000720c */ /* 0x000fe20003fa5070 */
[----:B------:R-:W-:Y:S01]  /*5d10*/  IMAD.X R45, R179, 0x1, R3, P2 ;  /* 0x00000001b32d7824 */ /* 0x000fe200010e0603 */
[----:B------:R-:W-:Y:S01]  /*5d20*/  BAR.SYNC.DEFER_BLOCKING 0x0 ;  /* 0x0000000000007b1d */ /* 0x000fe20000010000 */
[----:B------:R-:W-:-:S02]  /*5d30*/  SEL R33, R33, RZ, P6 ;  /* 0x000000ff21217207 */ /* 0x000fc40003000000 */
[-C--:B------:R-:W-:Y:S01]  /*5d40*/  IADD3 R32, P6, R223, R190.reuse, RZ ;  /* 0x000000bedf207210 */ /* 0x080fe20007fde0ff */
[----:B------:R-:W-:Y:S01]  /*5d50*/  HMMA.1688.F32.TF32 R68, R60, R56, R68 ;  /* 0x000000383c44723c */ /* 0x000fe20000081044 */
[----:B------:R-:W-:Y:S02]  /*5d60*/  ISETP.NE.U32.AND P3, PT, R33, RZ, PT ;  /* 0x000000ff2100720c */ /* 0x000fe40003f65070 */
[----:B------:R-:W-:Y:S01]  /*5d70*/  IADD3 R46, P2, R219, R190, RZ ;  /* 0x000000bedb2e7210 */ /* 0x000fe20007f5e0ff */
[C---:B------:R-:W-:Y:S01]  /*5d80*/  IMAD.X R33, R179.reuse, 0x1, R5, P6 ;  /* 0x00000001b3217824 */ /* 0x040fe200030e0605 */
[----:B------:R-:W-:Y:S02]  /*5d90*/  PLOP3.LUT P6, PT, PT, PT, UP1, 0x40, 0x0 ;  /* 0x000000000000781c */ /* 0x000fe40003fce818 */
[----:B------:R-:W-:Y:S01]  /*5da0*/  IMAD.U32 R56, RZ, RZ, UR10 ;  /* 0x0000000aff387e24 */ /* 0x000fe2000f8e00ff */
[----:B---3--:R-:W-:Y:S01]  /*5db0*/  HMMA.1688.F32.TF32 R76, R36, R54, R76 ;  /* 0x00000036244c723c */ /* 0x008fe2000008104c */
[----:B------:R-:W-:Y:S01]  /*5dc0*/  IMAD.X R47, R179, 0x1, R7, P2 ;  /* 0x00000001b32f7824 */ /* 0x000fe200010e0607 */
[----:B------:R-:W-:Y:S01]  /*5dd0*/  ISETP.GE.AND P2, PT, R208, UR9, PT ;  /* 0x00000009d0007c0c */ /* 0x000fe2000bf46270 */
[----:B------:R-:W-:-:S05]  /*5de0*/  IMAD R57, R56, 0x2000, R201 ;  /* 0x0000200038397824 */ /* 0x000fca00078e02c9 */
[----:B------:R-:W-:Y:S01]  /*5df0*/  HMMA.1688.F32.TF32 R64, R36, R98, R64 ;  /* 0x000000622440723c */ /* 0x000fe20000081040 */
[----:B------:R-:W-:Y:S01]  /*5e00*/  @!PT LDS RZ, [RZ] ;  /* 0x00000000fffff984 */ /* 0x000fe20000000800 */
[----:B------:R-:W-:Y:S01]  /*5e10*/  @!PT LDS RZ, [RZ] ;  /* 0x00000000fffff984 */ /* 0x000fe20000000800 */
[----:B------:R-:W-:Y:S01]  /*5e20*/  @!PT LDS RZ, [RZ] ;  /* 0x00000000fffff984 */ /* 0x000fe20000000800 */
[----:B------:R2:W-:Y:S01]  /*5e30*/  LDGSTS.E [R53+0x8000], [R44.64], P0 ;  /* 0x080000002c357fae */ /* 0x0005e2000812184e */
[----:B------:R-:W-:-:S03]  /*5e40*/  ISETP.GE.AND P0, PT, R216, UR9, PT ;  /* 0x00000009d8007c0c */ /* 0x000fc6000bf06270 */
[----:B------:R3:W-:Y:S01]  /*5e50*/  LDGSTS.E [R53+0x8400], [R32.64], P1 ;  /* 0x0840000020357fae */ /* 0x0007e2000892184e */
[----:B------:R-:W-:Y:S02]  /*5e60*/  SEL R52, RZ, 0x4, P0 ;  /* 0x00000004ff347807 */ /* 0x000fe40000000000 */
[C---:B------:R-:W-:Y:S01]  /*5e70*/  HMMA.1688.F32.TF32 R68, R36.reuse, R58, R68 ;  /* 0x0000003a2444723c */ /* 0x040fe20000081044 */
[----:B------:R-:W-:Y:S01]  /*5e80*/  ISETP.GE.AND P1, PT, R212, UR9, PT ;  /* 0x00000009d4007c0c */ /* 0x000fe2000bf26270 */
[----:B------:R4:W-:Y:S01]  /*5e90*/  LDGSTS.E [R53+0x8800], [R46.64], P4 ;  /* 0x088000002e357fae */ /* 0x0009e2000a12184e */
[----:B------:R-:W-:Y:S02]  /*5ea0*/  SEL R52, R52, RZ, P6 ;  /* 0x000000ff34347207 */ /* 0x000fe40003000000 */
[----:B------:R-:W-:Y:S02]  /*5eb0*/  PLOP3.LUT P6, PT, PT, PT, UP1, 0x40, 0x0 ;  /* 0x000000000000781c */ /* 0x000fe40003fce818 */
[----:B--2---:R-:W-:Y:S01]  /*5ec0*/  IADD3 R44, P0, R215, R190, RZ ;  /* 0x000000bed72c7210 */ /* 0x004fe20007f1e0ff */
[----:B------:R-:W-:Y:S01]  /*5ed0*/  HMMA.1688.F32.TF32 R88, R36, R34, R88 ;  /* 0x000000222458723c */ /* 0x000fe20000081058 */
[----:B------:R-:W-:-:S02]  /*5ee0*/  SEL R45, RZ, 0x4, P2 ;  /* 0x00000004ff2d7807 */ /* 0x000fc40001000000 */
[----:B---3--:R-:W-:Y:S02]  /*5ef0*/  SEL R32, RZ, 0x4, P1 ;  /* 0x00000004ff207807 */ /* 0x008fe40000800000 */
[----:B------:R-:W-:Y:S02]  /*5f00*/  PLOP3.LUT P1, PT, PT, PT, UP1, 0x40, 0x0 ;  /* 0x000000000000781c */ /* 0x000fe40003f2e818 */
[----:B------:R-:W-:Y:S01]  /*5f10*/  SEL R33, R32, RZ, P6 ;  /* 0x000000ff20217207 */ /* 0x000fe20003000000 */
[C---:B-1----:R-:W-:Y:S01]  /*5f20*/  HMMA.1688.F32.TF32 R84, R40.reuse, R34, R84 ;  /* 0x000000222854723c */ /* 0x042fe20000081054 */
[----:B------:R-:W-:Y:S02]  /*5f30*/  IADD3 R32, P6, R211, R190, RZ ;  /* 0x000000bed3207210 */ /* 0x000fe40007fde0ff */
[----:B------:R-:W-:Y:S02]  /*5f40*/  ISETP.NE.U32.AND P2, PT, R52, RZ, PT ;  /* 0x000000ff3400720c */ /* 0x000fe40003f45070 */
[----:B------:R-:W-:Y:S01]  /*5f50*/  SEL R52, R45, RZ, P1 ;  /* 0x000000ff2d347207 */ /* 0x000fe20000800000 */
[----:B------:R-:W-:Y:S01]  /*5f60*/  IMAD.X R45, R179, 0x1, R9, P0 ;  /* 0x00000001b32d7824 */ /* 0x000fe200000e0609 */
[----:B------:R-:W-:Y:S01]  /*5f70*/  ISETP.NE.U32.AND P1, PT, R33, RZ, PT ;  /* 0x000000ff2100720c */ /* 0x000fe20003f25070 */
[----:B------:R-:W-:Y:S01]  /*5f80*/  IMAD.X R33, R179, 0x1, R11, P6 ;  /* 0x00000001b3217824 */ /* 0x000fe200030e060b */
[----:B------:R-:W-:Y:S01]  /*5f90*/  PLOP3.LUT P4, PT, PT, PT, UP1, 0x40, 0x0 ;  /* 0x000000000000781c */ /* 0x000fe20003f8e818 */
[----:B------:R-:W-:Y:S01]  /*5fa0*/  HMMA.1688.F32.TF32 R96, R40, R98, R128 ;  /* 0x000000622860723c */ /* 0x000fe20000081080 */
[----:B------:R1:W-:Y:S01]  /*5fb0*/  LDGSTS.E [R53+0x8c00], [R44.64], P5 ;  /* 0x08c000002c357fae */ /* 0x0003e2000a92184e */
[----:B------:R-:W-:-:S02]  /*5fc0*/  ISETP.GE.AND P5, PT, R231, UR9, PT ;  /* 0x00000009e7007c0c */ /* 0x000fc4000bfa6270 */
[----:B------:R-:W-:Y:S01]  /*5fd0*/  PLOP3.LUT P6, PT, PT, PT, UP1, 0x40, 0x0 ;  /* 0x000000000000781c */ /* 0x000fe20003fce818 */
[----:B------:R2:W-:Y:S01]  /*5fe0*/  LDGSTS.E [R53+0x9000], [R32.64], P3 ;  /* 0x0900000020357fae */ /* 0x0005e2000992184e */
[----:B------:R-:W-:Y:S02]  /*5ff0*/  ISETP.GE.AND P3, PT, R229, UR9, PT ;  /* 0x00000009e5007c0c */ /* 0x000fe4000bf66270 */
[----:B------:R-:W-:Y:S01]  /*6000*/  SEL R36, RZ, 0x4, P5 ;  /* 0x00000004ff247807 */ /* 0x000fe20002800000 */
[----:B------:R-:W-:Y:S01]  /*6010*/  HMMA.1688.F32.TF32 R72, R40, R58, R72 ;  /* 0x0000003a2848723c */ /* 0x000fe20000081048 */
[----:B------:R-:W-:Y:S02]  /*6020*/  ISETP.GE.AND P5, PT, R226, UR9, PT ;  /* 0x00000009e2007c0c */ /* 0x000fe4000bfa6270 */
[----:B------:R-:W-:Y:S02]  /*6030*/  SEL R37, RZ, 0x4, P3 ;  /* 0x00000004ff257807 */ /* 0x000fe40001800000 */
[----:B------:R-:W-:-:S02]  /*6040*/  ISETP.GE.AND P3, PT, R222, UR9, PT ;  /* 0x00000009de007c0c */ /* 0x000fc4000bf66270 */
[----:B------:R-:W-:Y:S01]  /*6050*/  SEL R36, R36, RZ, P4 ;  /* 0x000000ff24247207 */ /* 0x000fe20002000000 */
[----:B--2---:R-:W-:Y:S01]  /*6060*/  IMAD.MOV.U32 R33, RZ, RZ, R179 ;  /* 0x000000ffff217224 */ /* 0x004fe200078e00b3 */
[----:B------:R-:W-:Y:S01]  /*6070*/  SEL R38, RZ, 0x4, P5 ;  /* 0x00000004ff267807 */ /* 0x000fe20002800000 */
[----:B------:R-:W-:Y:S01]  /*6080*/  HMMA.1688.F32.TF32 R80, R40, R54, R80 ;  /* 0x000000362850723c */ /* 0x000fe20000081050 */
[----:B------:R-:W-:Y:S02]  /*6090*/  SEL R37, R37, RZ, P6 ;  /* 0x000000ff25257207 */ /* 0x000fe40003000000 */
[----:B------:R-:W-:Y:S02]  /*60a0*/  PLOP3.LUT P5, PT, PT, PT, UP1, 0x40, 0x0 ;  /* 0x000000000000781c */ /* 0x000fe40003fae818 */
[----:B------:R-:W-:Y:S02]  /*60b0*/  SEL R32, RZ, 0x4, P3 ;  /* 0x00000004ff207807 */ /* 0x000fe40001800000 */
[----:B------:R-:W-:Y:S01]  /*60c0*/  ISETP.NE.U32.AND P6, PT, R36, RZ, PT ;  /* 0x000000ff2400720c */ /* 0x000fe20003fc5070 */
[----:B------:R-:W-:Y:S01]  /*60d0*/  IMAD.U32 R55, RZ, RZ, UR10 ;  /* 0x0000000aff377e24 */ /* 0x000fe2000f8e00ff */
[----:B------:R-:W-:-:S02]  /*60e0*/  IADD3 R36, P3, R207, R190, RZ ;  /* 0x000000becf247210 */ /* 0x000fc40007f7e0ff */
[----:B------:R-:W-:Y:S01]  /*60f0*/  SEL R32, R32, RZ, P5 ;  /* 0x000000ff20207207 */ /* 0x000fe20002800000 */
[----:B------:R-:W-:Y:S01]  /*6100*/  IMAD R55, R55, 0x4000, R200 ;  /* 0x0000400037377824 */ /* 0x000fe200078e02c8 */
[----:B------:R-:W-:Y:S02]  /*6110*/  PLOP3.LUT P4, PT, PT, PT, UP1, 0x40, 0x0 ;  /* 0x000000000000781c */ /* 0x000fe40003f8e818 */
[----:B------:R-:W-:Y:S02]  /*6120*/  ISETP.NE.U32.AND P0, PT, R52, RZ, PT ;  /* 0x000000ff3400720c */ /* 0x000fe40003f05070 */
[----:B------:R-:W-:Y:S01]  /*6130*/  ISETP.NE.U32.AND P5, PT, R37, RZ, PT ;  /* 0x000000ff2500720c */ /* 0x000fe20003fa5070 */
[----:B------:R-:W-:Y:S01]  /*6140*/  IMAD.X R37, R179, 0x1, R13, P3 ;  /* 0x00000001b3257824 */ /* 0x000fe200018e060d */
[----:B------:R-:W-:Y:S01]  /*6150*/  ISETP.NE.U32.AND P3, PT, R32, RZ, PT ;  /* 0x000000ff2000720c */ /* 0x000fe20003f65070 */
[----:B------:R-:W-:Y:S01]  /*6160*/  IMAD.MOV.U32 R32, RZ, RZ, R190 ;  /* 0x000000ffff207224 */ /* 0x000fe200078e00be */
[----:B------:R-:W-:-:S02]  /*6170*/  SEL R38, R38, RZ, P4 ;  /* 0x000000ff26267207 */ /* 0x000fc40002000000 */
[----:B------:R2:W-:Y:S01]  /*6180*/  LDGSTS.E [R53+0x9400], [R36.64], P2 ;  /* 0x0940000024357fae */ /* 0x0005e2000912184e */
[--C-:B-1----:R-:W-:Y:S01]  /*6190*/  IMAD.WIDE R44, R187, 0x4, R32.reuse ;  /* 0x00000004bb2c7825 */ /* 0x102fe200078e0220 */
[----:B------:R-:W-:Y:S02]  /*61a0*/  ISETP.NE.U32.AND P4, PT, R38, RZ, PT ;  /* 0x000000ff2600720c */ /* 0x000fe40003f85070 */
[----:B----4-:R-:W-:Y:S01]  /*61b0*/  IADD3 R46, P2, R225, R190, RZ ;  /* 0x000000bee12e7210 */ /* 0x010fe20007f5e0ff */
[----:B------:R-:W-:Y:S01]  /*61c0*/  IMAD.WIDE R38, R191, 0x4, R32 ;  /* 0x00000004bf267825 */ /* 0x000fe200078e0220 */
[----:B------:R1:W-:Y:S01]  /*61d0*/  LDGSTS.E [R53+0x9800], [R44.64], P1 ;  /* 0x098000002c357fae */ /* 0x0003e2000892184e */
[----:B------:R-:W-:Y:S02]  /*61e0*/  ISETP.GE.AND P1, PT, R218, UR9, PT ;  /* 0x00000009da007c0c */ /* 0x000fe4000bf26270 */
[----:B------:R-:W-:Y:S01]  /*61f0*/  IMAD.X R47, R179, 0x1, R4, P2 ;  /* 0x00000001b32f7824 */ /* 0x000fe200010e0604 */
[----:B------:R1:W-:Y:S01]  /*6200*/  LDGSTS.E [R53+0x9c00], [R38.64], P0 ;  /* 0x09c0000026357fae */ /* 0x0003e2000812184e */
[----:B------:R-:W-:Y:S01]  /*6210*/  ISETP.GE.AND P0, PT, R214, UR9, PT ;  /* 0x00000009d6007c0c */ /* 0x000fe2000bf06270 */
[--C-:B------:R-:W-:Y:S01]  /*6220*/  IMAD.WIDE R40, R189, 0x4, R32.reuse ;  /* 0x00000004bd287825 */ /* 0x100fe200078e0220 */
[----:B------:R-:W-:Y:S01]  /*6230*/  PLOP3.LUT P2, PT, PT, PT, UP1, 0x40, 0x0 ;  /* 0x000000000000781c */ /* 0x000fe20003f4e818 */
[----:B------:R3:W-:Y:S01]  /*6240*/  LDGSTS.E [R57+0x8200], [R46.64], P6 ;  /* 0x082000002e397fae */ /* 0x0007e2000b12184e */
[----:B------:R-:W-:Y:S01]  /*6250*/  SEL R52, RZ, 0x4, P1 ;  /* 0x00000004ff347807 */ /* 0x000fe20000800000 */
[----:B------:R-:W-:Y:S01]  /*6260*/  IMAD.WIDE R42, R192, 0x4, R32 ;  /* 0x00000004c02a7825 */ /* 0x000fe200078e0220 */
[----:B------:R-:W-:-:S02]  /*6270*/  PLOP3.LUT P1, PT, PT, PT, UP1, 0x40, 0x0 ;  /* 0x000000000000781c */ /* 0x000fc40003f2e818 */
[----:B--2---:R-:W-:Y:S02]  /*6280*/  SEL R36, RZ, 0x4, P0 ;  /* 0x00000004ff247807 */ /* 0x004fe40000000000 */
[----:B------:R-:W-:Y:S01]  /*6290*/  SEL R52, R52, RZ, P2 ;  /* 0x000000ff34347207 */ /* 0x000fe20001000000 */
[----:B-1----:R-:W-:Y:S01]  /*62a0*/  IMAD.U32 R53, RZ, RZ, UR6 ;  /* 0x00000006ff357e24 */ /* 0x002fe2000f8e00ff */
[-C--:B------:R-:W-:Y:S02]  /*62b0*/  IADD3 R44, P2, R221, R190.reuse, RZ ;  /* 0x000000bedd2c7210 */ /* 0x080fe40007f5e0ff */
[----:B------:R-:W-:Y:S02]  /*62c0*/  SEL R37, R36, RZ, P1 ;  /* 0x000000ff24257207 */ /* 0x000fe40000800000 */
[-C--:B------:R-:W-:Y:S01]  /*62d0*/  IADD3 R38, P1, R217, R190.reuse, RZ ;  /* 0x000000bed9267210 */ /* 0x080fe20007f3e0ff */
[----:B------:R-:W-:Y:S01]  /*62e0*/  IMAD.X R45, R179, 0x1, R6, P2 ;  /* 0x00000001b32d7824 */ /* 0x000fe200010e0606 */
[----:B------:R-:W-:-:S02]  /*62f0*/  IADD3 R36, P6, R213, R190, RZ ;  /* 0x000000bed5247210 */ /* 0x000fc40007fde0ff */
[----:B------:R-:W-:Y:S01]  /*6300*/  ISETP.NE.U32.AND P2, PT, R37, RZ, PT ;  /* 0x000000ff2500720c */ /* 0x000fe20003f45070 */
[C---:B------:R-:W-:Y:S01]  /*6310*/  IMAD.X R39, R179.reuse, 0x1, R8, P1 ;  /* 0x00000001b3277824 */ /* 0x040fe200008e0608 */
[----:B------:R1:W-:Y:S01]  /*6320*/  LDGSTS.E [R57+0x8600], [R44.64], P5 ;  /* 0x086000002c397fae */ /* 0x0003e2000a92184e */
[----:B------:R-:W-:Y:S01]  /*6330*/  ISETP.GE.AND P1, PT, R210, UR9, PT ;  /* 0x00000009d2007c0c */ /* 0x000fe2000bf26270 */
[----:B------:R-:W-:Y:S01]  /*6340*/  IMAD.X R37, R179, 0x1, R10, P6 ;  /* 0x00000001b3257824 */ /* 0x000fe200030e060a */
[----:B------:R-:W-:Y:S01]  /*6350*/  ISETP.GE.AND P5, PT, R203, UR9, PT ;  /* 0x00000009cb007c0c */ /* 0x000fe2000bfa6270 */
[----:B------:R2:W-:Y:S01]  /*6360*/  LDGSTS.E [R57+0x8a00], [R38.64], P4 ;  /* 0x08a0000026397fae */ /* 0x0005e2000a12184e */
[----:B------:R-:W-:Y:S01]  /*6370*/  ISETP.GE.AND P4, PT, R206, UR9, PT ;  /* 0x00000009ce007c0c */ /* 0x000fe2000bf86270 */
[----:B------:R-:W-:Y:S01]  /*6380*/  UIADD3 UR9, UR9, -0x20, URZ ;  /* 0xffffffe009097890 */ /* 0x000fe2000fffe03f */
[----:B------:R-:W-:Y:S01]  /*6390*/  PLOP3.LUT P6, PT, PT, PT, UP1, 0x40, 0x0 ;  /* 0x000000000000781c */ /* 0x000fe20003fce818 */
[----:B------:R4:W-:Y:S01]  /*63a0*/  LDGSTS.E [R57+0x8e00], [R36.64], P3 ;  /* 0x08e0000024397fae */ /* 0x0009e2000992184e */
[----:B---3--:R-:W-:-:S02]  /*63b0*/  SEL R47, RZ, 0x4, P1 ;  /* 0x00000004ff2f7807 */ /* 0x008fc40000800000 */
[----:B------:R-:W-:Y:S02]  /*63c0*/  ISETP.NE.U32.AND P0, PT, R52, RZ, PT ;  /* 0x000000ff3400720c */ /* 0x000fe40003f05070 */
[----:B-1----:R-:W-:Y:S02]  /*63d0*/  SEL R44, RZ, 0x4, P4 ;  /* 0x00000004ff2c7807 */ /* 0x002fe40002000000 */
[----:B------:R-:W-:Y:S02]  /*63e0*/  PLOP3.LUT P4, PT, PT, PT, UP1, 0x40, 0x0 ;  /* 0x000000000000781c */ /* 0x000fe40003f8e818 */
[----:B------:R-:W-:Y:S02]  /*63f0*/  IADD3 R46, P3, R209, R190, RZ ;  /* 0x000000bed12e7210 */ /* 0x000fe40007f7e0ff */
[----:B------:R-:W-:Y:S02]  /*6400*/  SEL R47, R47, RZ, P6 ;  /* 0x000000ff2f2f7207 */ /* 0x000fe40003000000 */
[----:B----4-:R-:W-:-:S02]  /*6410*/  SEL R37, RZ, 0x4, P5 ;  /* 0x00000004ff257807 */ /* 0x010fc40002800000 */
[----:B------:R-:W-:Y:S02]  /*6420*/  IADD3 R36, P5, R205, R190, RZ ;  /* 0x000000becd247210 */ /* 0x000fe40007fbe0ff */
[----:B------:R-:W-:Y:S02]  /*6430*/  SEL R37, R37, RZ, P4 ;  /* 0x000000ff25257207 */ /* 0x000fe40002000000 */
[----:B------:R-:W-:Y:S01]  /*6440*/  ISETP.NE.U32.AND P4, PT, R47, RZ, PT ;  /* 0x000000ff2f00720c */ /* 0x000fe20003f85070 */
[----:B------:R-:W-:Y:S01]  /*6450*/  IMAD.X R47, R179, 0x1, R12, P3 ;  /* 0x00000001b32f7824 */ /* 0x000fe200018e060c */
[----:B------:R-:W-:Y:S02]  /*6460*/  PLOP3.LUT P1, PT, PT, PT, UP1, 0x40, 0x0 ;  /* 0x000000000000781c */ /* 0x000fe40003f2e818 */
[----:B------:R-:W-:Y:S01]  /*6470*/  ISETP.NE.U32.AND P3, PT, R37, RZ, PT ;  /* 0x000000ff2500720c */ /* 0x000fe20003f65070 */
[----:B------:R-:W-:Y:S01]  /*6480*/  IMAD.X R37, R179, 0x1, R14, P5 ;  /* 0x00000001b3257824 */ /* 0x000fe200028e060e */
[----:B------:R-:W-:Y:S01]  /*6490*/  SEL R44, R44, RZ, P1 ;  /* 0x000000ff2c2c7207 */ /* 0x000fe20000800000 */
[----:B------:R1:W-:Y:S01]  /*64a0*/  LDGSTS.E [R57+0x9200], [R46.64], P0 ;  /* 0x092000002e397fae */ /* 0x0003e2000812184e */
[----:B--2---:R-:W-:-:S02]  /*64b0*/  IADD3 R38, P0, R204, R177, RZ ;  /* 0x000000b1cc267210 */ /* 0x004fc40007f1e0ff */
[----:B------:R-:W-:Y:S01]  /*64c0*/  ISETP.NE.U32.AND P6, PT, R44, RZ, PT ;  /* 0x000000ff2c00720c */ /* 0x000fe20003fc5070 */
[----:B------:R2:W-:Y:S01]  /*64d0*/  LDGSTS.E [R57+0x9600], [R36.64], P2 ;  /* 0x0960000024397fae */ /* 0x0005e2000912184e */
[----:B------:R-:W-:Y:S01]  /*64e0*/  IADD3 R52, P2, R204, R173, RZ ;  /* 0x000000adcc347210 */ /* 0x000fe20007f5e0ff */
[--C-:B------:R-:W-:Y:S01]  /*64f0*/  IMAD.X R39, R188, 0x1, R15.reuse, P0 ;  /* 0x00000001bc277824 */ /* 0x100fe200000e060f */
[----:B------:R-:W-:Y:S01]  /*6500*/  IADD3 R34, P0, R204, R169, RZ ;  /* 0x000000a9cc227210 */ /* 0x000fe20007f1e0ff */
[----:B------:R3:W-:Y:S01]  /*6510*/  LDGSTS.E [R57+0x9a00], [R40.64], P4 ;  /* 0x09a0000028397fae */ /* 0x0007e2000a12184e */
[----:B------:R-:W-:Y:S01]  /*6520*/  LEA R190, P1, R53, R190, 0x2 ;  /* 0x000000be35be7211 */ /* 0x000fe200078210ff */
[--C-:B------:R-:W-:Y:S01]  /*6530*/  IMAD.X R53, R184, 0x1, R15.reuse, P2 ;  /* 0x00000001b8357824 */ /* 0x100fe200010e060f */
[----:B------:R-:W-:Y:S01]  /*6540*/  IADD3 R44, P2, R204, R165, RZ ;  /* 0x000000a5cc2c7210 */ /* 0x000fe20007f5e0ff */
[----:B------:R-:W-:Y:S01]  /*6550*/  IMAD.X R35, R180, 0x1, R15, P0 ;  /* 0x00000001b4237824 */ /* 0x000fe200000e060f */
[----:B------:R-:W-:-:S02]  /*6560*/  IADD3 R32, P0, R204, R161, RZ ;  /* 0x000000a1cc207210 */ /* 0x000fc40007f1e0ff */
[----:B------:R-:W-:Y:S01]  /*6570*/  IADD3.X R179, R179, UR11, RZ, P1, !PT ;  /* 0x0000000bb3b37c10 */ /* 0x000fe20008ffe4ff */
[----:B------:R4:W-:Y:S01]  /*6580*/  LDGSTS.E [R57+0x9e00], [R42.64], P6 ;  /* 0x09e000002a397fae */ /* 0x0009e2000b12184e */
[--C-:B------:R-:W-:Y:S02]  /*6590*/  IMAD.X R45, R176, 0x1, R15.reuse, P2 ;  /* 0x00000001b02d7824 */ /* 0x100fe400010e060f */
[--C-:B------:R-:W-:Y:S01]  /*65a0*/  IMAD.X R33, R172, 0x1, R15.reuse, P0 ;  /* 0x00000001ac217824 */ /* 0x100fe200000e060f */
[----:B---3--:R-:W-:Y:S01]  /*65b0*/  IADD3 R40, P0, R204, R153, RZ ;  /* 0x00000099cc287210 */ /* 0x008fe20007f1e0ff */
[----:B------:R-:W0:Y:S04]  /*65c0*/  LDGDEPBAR ;  /* 0x00000000000079af */ /* 0x000e280000000000 */
[----:B------:R3:W-:Y:S01]  /*65d0*/  LDGSTS.E [R55], [R38.64], P3 ;  /* 0x0000000026377fae */ /* 0x0007e2000992184e */
[----:B------:R-:W-:Y:S01]  /*65e0*/  IMAD.X R41, R164, 0x1, R15, P0 ;  /* 0x00000001a4297824 */ /* 0x000fe200000e060f */
[----:B--2---:R-:W-:-:S02]  /*65f0*/  IADD3 R36, P0, R204, R145, RZ ;  /* 0x00000091cc247210 */ /* 0x004fc40007f1e0ff */
[----:B----4-:R-:W-:Y:S01]  /*6600*/  IADD3 R42, P2, R204, R157, RZ ;  /* 0x0000009dcc2a7210 */ /* 0x010fe20007f5e0ff */
[----:B------:R2:W-:Y:S02]  /*6610*/  LDGSTS.E [R55+0x400], [R52.64], P3 ;  /* 0x0040000034377fae */ /* 0x0005e4000992184e */
[--C-:B------:R-:W-:Y:S02]  /*6620*/  IMAD.X R37, R156, 0x1, R15.reuse, P0 ;  /* 0x000000019c257824 */ /* 0x100fe400000e060f */
[----:B------:R-:W-:Y:S01]  /*6630*/  IMAD.X R43, R168, 0x1, R15, P2 ;  /* 0x00000001a82b7824 */ /* 0x000fe200010e060f */
[----:B------:R4:W-:Y:S01]  /*6640*/  LDGSTS.E [R55+0x800], [R34.64], P3 ;  /* 0x0080000022377fae */ /* 0x0009e2000992184e */
[----:B---3--:R-:W-:-:S03]  /*6650*/  IADD3 R38, P2, R204, R149, RZ ;  /* 0x00000095cc267210 */ /* 0x008fc60007f5e0ff */
[----:B------:R3:W-:Y:S02]  /*6660*/  LDGSTS.E [R55+0xc00], [R44.64], P3 ;  /* 0x00c000002c377fae */ /* 0x0007e4000992184e */
[----:B------:R-:W-:Y:S02]  /*6670*/  IMAD.X R39, R160, 0x1, R15, P2 ;  /* 0x00000001a0277824 */ /* 0x000fe400010e060f */
[----:B------:R5:W-:Y:S01]  /*6680*/  LDGSTS.E [R55+0x1000], [R32.64], P3 ;  /* 0x0100000020377fae */ /* 0x000be2000992184e */
[----:B----4-:R-:W-:-:S03]  /*6690*/  IADD3 R34, P2, R204, R141, RZ ;  /* 0x0000008dcc227210 */ /* 0x010fc60007f5e0ff */
[----:B------:R4:W-:Y:S01]  /*66a0*/  LDGSTS.E [R55+0x1400], [R42.64], P3 ;  /* 0x014000002a377fae */ /* 0x0009e2000992184e */
[----:B---3--:R-:W-:Y:S01]  /*66b0*/  IADD3 R44, P0, R204, R133, RZ ;  /* 0x00000085cc2c7210 */ /* 0x008fe20007f1e0ff */
[--C-:B------:R-:W-:Y:S02]  /*66c0*/  IMAD.X R35, R152, 0x1, R15.reuse, P2 ;  /* 0x0000000198237824 */ /* 0x100fe400010e060f */
[----:B------:R3:W-:Y:S01]  /*66d0*/  LDGSTS.E [R55+0x1800], [R40.64], P3 ;  /* 0x0180000028377fae */ /* 0x0007e2000992184e */
[----:B-----5:R-:W-:Y:S01]  /*66e0*/  IADD3 R32, P2, R204, R29, RZ ;  /* 0x0000001dcc207210 */ /* 0x020fe20007f5e0ff */
[--C-:B------:R-:W-:Y:S02]  /*66f0*/  IMAD.X R45, R148, 0x1, R15.reuse, P0 ;  /* 0x00000001942d7824 */ /* 0x100fe400000e060f */
[----:B------:R5:W-:Y:S01]  /*6700*/  LDGSTS.E [R55+0x1c00], [R38.64], P3 ;  /* 0x01c0000026377fae */ /* 0x000be2000992184e */
[----:B----4-:R-:W-:Y:S01]  /*6710*/  IADD3 R42, P0, R204, R25, RZ ;  /* 0x00000019cc2a7210 */ /* 0x010fe20007f1e0ff */
[----:B------:R-:W-:-:S02]  /*6720*/  IMAD.X R33, R144, 0x1, R15, P2 ;  /* 0x0000000190217824 */ /* 0x000fc400010e060f */
        /* <DEDUP_REMOVED lines=10> */
[----:B------:R-:W-:Y:S02]  /*67d0*/  IADD3 R17, P6, R17, UR16, RZ ;  /* 0x0000001011117c10 */ /* 0x000fe4000ffde0ff */
[----:B---3--:R-:W-:Y:S01]  /*67e0*/  IADD3 R34, P0, R204, R175, RZ ;  /* 0x000000afcc227210 */ /* 0x008fe20007f1e0ff */
[C-C-:B------:R-:W-:Y:S01]  /*67f0*/  IMAD.X R37, R24.reuse, 0x1, R15.reuse, P2 ;  /* 0x0000000118257824 */ /* 0x140fe200010e060f */
[----:B------:R3:W-:Y:S01]  /*6800*/  LDGSTS.E [R55+0x3000], [R42.64], P3 ;  /* 0x030000002a377fae */ /* 0x0007e2000992184e */
[----:B------:R-:W-:Y:S01]  /*6810*/  IADD3.X R24, R24, UR7, RZ, P6, !PT ;  /* 0x0000000718187c10 */ /* 0x000fe2000b7fe4ff */
[----:B-----5:R-:W-:Y:S01]  /*6820*/  IMAD.U32 R44, RZ, RZ, UR10 ;  /* 0x0000000aff2c7e24 */ /* 0x020fe2000f8e00ff */
[----:B------:R-:W-:Y:S01]  /*6830*/  IADD3 R25, P6, R25, UR16, RZ ;  /* 0x0000001019197c10 */ /* 0x000fe2000ffde0ff */
[----:B------:R-:W-:Y:S01]  /*6840*/  IMAD.X R35, R186, 0x1, R15, P0 ;  /* 0x00000001ba237824 */ /* 0x000fe200000e060f */
[----:B------:R5:W-:Y:S01]  /*6850*/  LDGSTS.E [R55+0x3400], [R40.64], P3 ;  /* 0x0340000028377fae */ /* 0x000be2000992184e */
[----:B-1----:R-:W-:Y:S01]  /*6860*/  IMAD R47, R44, 0x4000, R199 ;  /* 0x000040002c2f7824 */ /* 0x002fe200078e02c7 */
[----:B----4-:R-:W-:-:S02]  /*6870*/  IADD3 R32, P2, R204, R171, RZ ;  /* 0x000000abcc207210 */ /* 0x010fc40007f5e0ff */
[----:B------:R-:W-:Y:S01]  /*6880*/  IADD3 R44, P0, R204, R167, RZ ;  /* 0x000000a7cc2c7210 */ /* 0x000fe20007f1e0ff */
[----:B------:R1:W-:Y:S01]  /*6890*/  LDGSTS.E [R55+0x3800], [R38.64], P3 ;  /* 0x0380000026377fae */ /* 0x0003e2000992184e */
[----:B------:R-:W-:Y:S01]  /*68a0*/  IADD3.X R140, R140, UR7, RZ, P6, !PT ;  /* 0x000000078c8c7c10 */ /* 0x000fe2000b7fe4ff */
[--C-:B------:R-:W-:Y:S01]  /*68b0*/  IMAD.X R33, R182, 0x1, R15.reuse, P2 ;  /* 0x00000001b6217824 */ /* 0x100fe200010e060f */
[----:B---3--:R-:W-:Y:S01]  /*68c0*/  IADD3 R42, P2, R204, R163, RZ ;  /* 0x000000a3cc2a7210 */ /* 0x008fe20007f5e0ff */
[--C-:B------:R-:W-:Y:S01]  /*68d0*/  IMAD.X R45, R178, 0x1, R15.reuse, P0 ;  /* 0x00000001b22d7824 */ /* 0x100fe200000e060f */
[----:B------:R3:W-:Y:S01]  /*68e0*/  LDGSTS.E [R55+0x3c00], [R36.64], P3 ;  /* 0x03c0000024377fae */ /* 0x0007e2000992184e */
[----:B------:R-:W-:Y:S02]  /*68f0*/  IADD3 R141, P6, R141, UR16, RZ ;  /* 0x000000108d8d7c10 */ /* 0x000fe4000ffde0ff */
[----:B-----5:R-:W-:Y:S01]  /*6900*/  IADD3 R40, P0, R204, R159, RZ ;  /* 0x0000009fcc287210 */ /* 0x020fe20007f1e0ff */
[----:B------:R-:W-:Y:S01]  /*6910*/  IMAD.X R43, R174, 0x1, R15, P2 ;  /* 0x00000001ae2b7824 */ /* 0x000fe200010e060f */
[----:B------:R4:W-:Y:S01]  /*6920*/  LDGSTS.E [R47+0x200], [R34.64], P3 ;  /* 0x00200000222f7fae */ /* 0x0009e2000992184e */
[----:B------:R-:W-:-:S02]  /*6930*/  IADD3.X R152, R152, UR7, RZ, P6, !PT ;  /* 0x0000000798987c10 */ /* 0x000fc4000b7fe4ff */
[----:B-1----:R-:W-:Y:S01]  /*6940*/  IADD3 R38, P2, R204, R155, RZ ;  /* 0x0000009bcc267210 */ /* 0x002fe20007f5e0ff */
[--C-:B------:R-:W-:Y:S01]  /*6950*/  IMAD.X R41, R170, 0x1, R15.reuse, P0 ;  /* 0x00000001aa297824 */ /* 0x100fe200000e060f */
[----:B------:R1:W-:Y:S01]  /*6960*/  LDGSTS.E [R47+0x600], [R32.64], P3 ;  /* 0x00600000202f7fae */ /* 0x0003e2000992184e */
[----:B------:R-:W-:Y:S02]  /*6970*/  IADD3 R153, P6, R153, UR16, RZ ;  /* 0x0000001099997c10 */ /* 0x000fe4000ffde0ff */
[----:B---3--:R-:W-:Y:S01]  /*6980*/  IADD3 R36, P0, R204, R151, RZ ;  /* 0x00000097cc247210 */ /* 0x008fe20007f1e0ff */
[--C-:B------:R-:W-:Y:S01]  /*6990*/  IMAD.X R39, R166, 0x1, R15.reuse, P2 ;  /* 0x00000001a6277824 */ /* 0x100fe200010e060f */
[----:B------:R3:W-:Y:S01]  /*69a0*/  LDGSTS.E [R47+0xa00], [R44.64], P3 ;  /* 0x00a000002c2f7fae */ /* 0x0007e2000992184e */
[----:B------:R-:W-:Y:S02]  /*69b0*/  IADD3.X R164, R164, UR7, RZ, P6, !PT ;  /* 0x00000007a4a47c10 */ /* 0x000fe4000b7fe4ff */
[----:B----4-:R-:W-:Y:S01]  /*69c0*/  IADD3 R34, P2, R204, R147, RZ ;  /* 0x00000093cc227210 */ /* 0x010fe20007f5e0ff */
[----:B------:R-:W-:Y:S01]  /*69d0*/  IMAD.X R37, R162, 0x1, R15, P0 ;  /* 0x00000001a2257824 */ /* 0x000fe200000e060f */
[----:B------:R4:W-:Y:S01]  /*69e0*/  LDGSTS.E [R47+0xe00], [R42.64], P3 ;  /* 0x00e000002a2f7fae */ /* 0x0009e2000992184e */
[----:B------:R-:W-:-:S02]  /*69f0*/  IADD3 R165, P6, R165, UR16, RZ ;  /* 0x00000010a5a57c10 */ /* 0x000fc4000ffde0ff */
[----:B-1----:R-:W-:Y:S01]  /*6a00*/  IADD3 R32, P0, R204, R143, RZ ;  /* 0x0000008fcc207210 */ /* 0x002fe20007f1e0ff */
[--C-:B------:R-:W-:Y:S01]  /*6a10*/  IMAD.X R35, R158, 0x1, R15.reuse, P2 ;  /* 0x000000019e237824 */ /* 0x100fe200010e060f */
[----:B------:R1:W-:Y:S01]  /*6a20*/  LDGSTS.E [R47+0x1200], [R40.64], P3 ;  /* 0x01200000282f7fae */ /* 0x0003e2000992184e */
[----:B------:R-:W-:Y:S02]  /*6a30*/  IADD3.X R176, R176, UR7, RZ, P6, !PT ;  /* 0x00000007b0b07c10 */ /* 0x000fe4000b7fe4ff */
[----:B---3--:R-:W-:Y:S01]  /*6a40*/  IADD3 R44, P2, R204, R135, RZ ;  /* 0x00000087cc2c7210 */ /* 0x008fe20007f5e0ff */
[--C-:B------:R-:W-:Y:S01]  /*6a50*/  IMAD.X R33, R154, 0x1, R15.reuse, P0 ;  /* 0x000000019a217824 */ /* 0x100fe200000e060f */
[----:B------:R3:W-:Y:S01]  /*6a60*/  LDGSTS.E [R47+0x1600], [R38.64], P3 ;  /* 0x01600000262f7fae */ /* 0x0007e2000992184e */
[----:B------:R-:W-:Y:S02]  /*6a70*/  IADD3 R177, P6, R177, UR16, RZ ;  /* 0x00000010b1b17c10 */ /* 0x000fe4000ffde0ff */
[----:B----4-:R-:W-:Y:S01]  /*6a80*/  IADD3 R42, P0, R204, R31, RZ ;  /* 0x0000001fcc2a7210 */ /* 0x010fe20007f1e0ff */
[----:B------:R-:W-:Y:S01]  /*6a90*/  IMAD.X R45, R150, 0x1, R15, P2 ;  /* 0x00000001962d7824 */ /* 0x000fe200010e060f */
[----:B------:R4:W-:Y:S01]  /*6aa0*/  LDGSTS.E [R47+0x1a00], [R36.64], P3 ;  /* 0x01a00000242f7fae */ /* 0x0009e2000992184e */
[----:B------:R-:W-:-:S02]  /*6ab0*/  IADD3.X R188, R188, UR7, RZ, P6, !PT ;  /* 0x00000007bcbc7c10 */ /* 0x000fc4000b7fe4ff */
[----:B-1----:R-:W-:Y:S01]  /*6ac0*/  IADD3 R40, P2, R204, R27, RZ ;  /* 0x0000001bcc287210 */ /* 0x002fe20007f5e0ff */
[--C-:B------:R-:W-:Y:S01]  /*6ad0*/  IMAD.X R43, R146, 0x1, R15.reuse, P0 ;  /* 0x00000001922b7824 */ /* 0x100fe200000e060f */
[----:B------:R1:W-:Y:S01]  /*6ae0*/  LDGSTS.E [R47+0x1e00], [R34.64], P3 ;  /* 0x01e00000222f7fae */ /* 0x0003e2000992184e */
[----:B---3--:R-:W-:Y:S02]  /*6af0*/  IADD3 R38, P0, R204, R23, RZ ;  /* 0x00000017cc267210 */ /* 0x008fe40007f1e0ff */
[--C-:B------:R-:W-:Y:S01]  /*6b00*/  IMAD.X R41, R142, 0x1, R15.reuse, P2 ;  /* 0x000000018e297824 */ /* 0x100fe200010e060f */
[----:B------:R3:W-:Y:S01]  /*6b10*/  LDGSTS.E [R47+0x2200], [R32.64], P3 ;  /* 0x02200000202f7fae */ /* 0x0007e2000992184e */
[----:B----4-:R-:W-:Y:S01]  /*6b20*/  IADD3 R36, P2, R204, R20, RZ ;  /* 0x00000014cc247210 */ /* 0x010fe20007f5e0ff */
[--C-:B------:R-:W-:Y:S02]  /*6b30*/  IMAD.X R39, R134, 0x1, R15.reuse, P0 ;  /* 0x0000000186277824 */ /* 0x100fe400000e060f */
[----:B------:R2:W-:Y:S01]  /*6b40*/  LDGSTS.E [R47+0x2600], [R44.64], P3 ;  /* 0x026000002c2f7fae */ /* 0x0005e2000992184e */
[----:B-1----:R-:W-:Y:S01]  /*6b50*/  IADD3 R34, P4, R204, R18, RZ ;  /* 0x00000012cc227210 */ /* 0x002fe20007f9e0ff */
[--C-:B------:R-:W-:Y:S01]  /*6b60*/  IMAD.X R37, R30, 0x1, R15.reuse, P2 ;  /* 0x000000011e257824 */ /* 0x100fe200010e060f */
[----:B------:R-:W-:Y:S01]  /*6b70*/  IADD3 R18, P5, R18, UR16, RZ ;  /* 0x0000001012127c10 */ /* 0x000fe2000ffbe0ff */
[----:B------:R2:W-:Y:S01]  /*6b80*/  LDGSTS.E [R47+0x2a00], [R42.64], P3 ;  /* 0x02a000002a2f7fae */ /* 0x0005e2000992184e */
[----:B---3--:R-:W-:Y:S01]  /*6b90*/  IADD3 R32, P0, R204, R16, RZ ;  /* 0x00000010cc207210 */ /* 0x008fe20007f1e0ff */
[C-C-:B------:R-:W-:Y:S01]  /*6ba0*/  IMAD.X R35, R26.reuse, 0x1, R15.reuse, P4 ;  /* 0x000000011a237824 */ /* 0x140fe200020e060f */
[----:B------:R-:W-:Y:S01]  /*6bb0*/  IADD3.X R26, R26, UR7, RZ, P5, !PT ;  /* 0x000000071a1a7c10 */ /* 0x000fe2000affe4ff */
[----:B------:R2:W-:Y:S01]  /*6bc0*/  LDGSTS.E [R47+0x2e00], [R40.64], P3 ;  /* 0x02e00000282f7fae */ /* 0x0005e2000992184e */
[----:B------:R-:W-:Y:S01]  /*6bd0*/  IADD3 R27, P5, R27, UR16, RZ ;  /* 0x000000101b1b7c10 */ /* 0x000fe2000ffbe0ff */
[----:B------:R-:W-:Y:S01]  /*6be0*/  IMAD.X R33, R22, 0x1, R15, P0 ;  /* 0x0000000116217824 */ /* 0x000fe200000e060f */
[----:B------:R-:W-:Y:S01]  /*6bf0*/  IADD3 R16, P4, R16, UR16, RZ ;  /* 0x0000001010107c10 */ /* 0x000fe2000ff9e0ff */
[----:B------:R2:W-:Y:S01]  /*6c00*/  LDGSTS.E [R47+0x3200], [R38.64], P3 ;  /* 0x03200000262f7fae */ /* 0x0005e2000992184e */
[----:B------:R-:W-:-:S02]  /*6c10*/  IADD3.X R142, R142, UR7, RZ, P5, !PT ;  /* 0x000000078e8e7c10 */ /* 0x000fc4000affe4ff */
[----:B------:R-:W-:Y:S01]  /*6c20*/  IADD3 R143, P5, R143, UR16, RZ ;  /* 0x000000108f8f7c10 */ /* 0x000fe2000ffbe0ff */
[----:B------:R2:W-:Y:S01]  /*6c30*/  LDGSTS.E [R47+0x3600], [R36.64], P3 ;  /* 0x03600000242f7fae */ /* 0x0005e2000992184e */
[----:B------:R-:W-:Y:S02]  /*6c40*/  IADD3.X R22, R22, UR7, RZ, P4, !PT ;  /* 0x0000000716167c10 */ /* 0x000fe4000a7fe4ff */
[----:B------:R-:W-:Y:S01]  /*6c50*/  IADD3 R20, P2, R20, UR16, RZ ;  /* 0x0000001014147c10 */ /* 0x000fe2000ff5e0ff */
[----:B------:R2:W-:Y:S01]  /*6c60*/  LDGSTS.E [R47+0x3a00], [R34.64], P3 ;  /* 0x03a00000222f7fae */ /* 0x0005e2000992184e */
[----:B------:R-:W-:Y:S02]  /*6c70*/  IADD3 R21, P0, R21, UR16, RZ ;  /* 0x0000001015157c10 */ /* 0x000fe4000ff1e0ff */
[----:B------:R-:W-:Y:S01]  /*6c80*/  IADD3 R23, P4, R23, UR16, RZ ;  /* 0x0000001017177c10 */ /* 0x000fe2000ff9e0ff */
[----:B------:R2:W-:Y:S01]  /*6c90*/  LDGSTS.E [R47+0x3e00], [R32.64], P3 ;  /* 0x03e00000202f7fae */ /* 0x0005e2000992184e */
[----:B------:R-:W-:-:S02]  /*6ca0*/  IADD3 R19, P3, R19, UR16, RZ ;  /* 0x0000001013137c10 */ /* 0x000fc4000ff7e0ff */
[----:B------:R-:W-:Y:S01]  /*6cb0*/  IADD3.X R154, R154, UR7, RZ, P5, !PT ;  /* 0x000000079a9a7c10 */ /* 0x000fe2000affe4ff */
[----:B------:R-:W0:Y:S01]  /*6cc0*/  LDGDEPBAR ;  /* 0x00000000000079af */ /* 0x000e220000000000 */
[----:B------:R-:W-:Y:S02]  /*6cd0*/  IADD3 R155, P5, R155, UR16, RZ ;  /* 0x000000109b9b7c10 */ /* 0x000fe4000ffbe0ff */
[----:B------:R-:W-:Y:S02]  /*6ce0*/  IADD3.X R28, R28, UR7, RZ, P3, !PT ;  /* 0x000000071c1c7c10 */ /* 0x000fe40009ffe4ff */
[----:B------:R-:W-:Y:S02]  /*6cf0*/  IADD3.X R30, R30, UR7, RZ, P2, !PT ;  /* 0x000000071e1e7c10 */ /* 0x000fe400097fe4ff */
[----:B------:R-:W-:Y:S02]  /*6d00*/  IADD3.X R132, R132, UR7, RZ, P0, !PT ;  /* 0x0000000784847c10 */ /* 0x000fe400087fe4ff */
[----:B------:R-:W-:-:S02]  /*6d10*/  IADD3.X R134, R134, UR7, RZ, P4, !PT ;  /* 0x0000000786867c10 */ /* 0x000fc4000a7fe4ff */
[----:B------:R-:W-:Y:S02]  /*6d20*/  IADD3 R29, P3, R29, UR16, RZ ;  /* 0x000000101d1d7c10 */ /* 0x000fe4000ff7e0ff */
[----:B------:R-:W-:Y:S02]  /*6d30*/  IADD3 R31, P2, R31, UR16, RZ ;  /* 0x000000101f1f7c10 */ /* 0x000fe4000ff5e0ff */
[----:B------:R-:W-:Y:S02]  /*6d40*/  IADD3 R133, P0, R133, UR16, RZ ;  /* 0x0000001085857c10 */ /* 0x000fe4000ff1e0ff */
[----:B------:R-:W-:Y:S02]  /*6d50*/  IADD3 R135, P4, R135, UR16, RZ ;  /* 0x0000001087877c10 */ /* 0x000fe4000ff9e0ff */
[----:B------:R-:W-:Y:S02]  /*6d60*/  IADD3.X R166, R166, UR7, RZ, P5, !PT ;  /* 0x00000007a6a67c10 */ /* 0x000fe4000affe4ff */
[----:B------:R-:W-:-:S02]  /*6d70*/  IADD3 R167, P5, R167, UR16, RZ ;  /* 0x00000010a7a77c10 */ /* 0x000fc4000ffbe0ff */
[----:B------:R-:W-:Y:S02]  /*6d80*/  IADD3.X R144, R144, UR7, RZ, P3, !PT ;  /* 0x0000000790907c10 */ /* 0x000fe40009ffe4ff */
[----:B------:R-:W-:Y:S02]  /*6d90*/  IADD3.X R146, R146, UR7, RZ, P2, !PT ;  /* 0x0000000792927c10 */ /* 0x000fe400097fe4ff */
[----:B------:R-:W-:Y:S02]  /*6da0*/  IADD3.X R148, R148, UR7, RZ, P0, !PT ;  /* 0x0000000794947c10 */ /* 0x000fe400087fe4ff */
[----:B------:R-:W-:Y:S02]  /*6db0*/  IADD3.X R150, R150, UR7, RZ, P4, !PT ;  /* 0x0000000796967c10 */ /* 0x000fe4000a7fe4ff */
[----:B------:R-:W-:Y:S02]  /*6dc0*/  IADD3 R145, P3, R145, UR16, RZ ;  /* 0x0000001091917c10 */ /* 0x000fe4000ff7e0ff */
[----:B------:R-:W-:-:S02]  /*6dd0*/  IADD3 R147, P2, R147, UR16, RZ ;  /* 0x0000001093937c10 */ /* 0x000fc4000ff5e0ff */
[----:B------:R-:W-:Y:S02]  /*6de0*/  IADD3 R149, P0, R149, UR16, RZ ;  /* 0x0000001095957c10 */ /* 0x000fe4000ff1e0ff */
[----:B------:R-:W-:Y:S02]  /*6df0*/  IADD3 R151, P4, R151, UR16, RZ ;  /* 0x0000001097977c10 */ /* 0x000fe4000ff9e0ff */
[----:B------:R-:W-:Y:S02]  /*6e00*/  IADD3.X R178, R178, UR7, RZ, P5, !PT ;  /* 0x00000007b2b27c10 */ /* 0x000fe4000affe4ff */
[----:B------:R-:W-:Y:S02]  /*6e10*/  PLOP3.LUT P5, PT, PT, PT, UP0, 0x80, 0x0 ;  /* 0x000000000000781c */ /* 0x000fe40003faf008 */
[----:B------:R-:W-:Y:S02]  /*6e20*/  IADD3.X R156, R156, UR7, RZ, P3, !PT ;  /* 0x000000079c9c7c10 */ /* 0x000fe40009ffe4ff */
[----:B------:R-:W-:-:S02]  /*6e30*/  IADD3.X R158, R158, UR7, RZ, P2, !PT ;  /* 0x000000079e9e7c10 */ /* 0x000fc400097fe4ff */
[----:B------:R-:W-:Y:S02]  /*6e40*/  IADD3.X R160, R160, UR7, RZ, P0, !PT ;  /* 0x00000007a0a07c10 */ /* 0x000fe400087fe4ff */
[----:B------:R-:W-:Y:S02]  /*6e50*/  IADD3.X R162, R162, UR7, RZ, P4, !PT ;  /* 0x00000007a2a27c10 */ /* 0x000fe4000a7fe4ff */
[----:B------:R-:W-:Y:S02]  /*6e60*/  IADD3 R157, P3, R157, UR16, RZ ;  /* 0x000000109d9d7c10 */ /* 0x000fe4000ff7e0ff */
[----:B------:R-:W-:Y:S02]  /*6e70*/  IADD3 R159, P2, R159, UR16, RZ ;  /* 0x000000109f9f7c10 */ /* 0x000fe4000ff5e0ff */
[----:B------:R-:W-:Y:S02]  /*6e80*/  IADD3 R161, P0, R161, UR16, RZ ;  /* 0x00000010a1a17c10 */ /* 0x000fe4000ff1e0ff */
        /* <DEDUP_REMOVED lines=10> */
[----:B------:R-:W-:Y:S02]  /*6f30*/  IADD3.X R182, R182, UR7, RZ, P2, !PT ;  /* 0x00000007b6b67c10 */ /* 0x000fe400097fe4ff */
[----:B------:R-:W-:Y:S02]  /*6f40*/  IADD3.X R184, R184, UR7, RZ, P0, !PT ;  /* 0x00000007b8b87c10 */ /* 0x000fe400087fe4ff */
[----:B------:R-:W-:Y:S01]  /*6f50*/  IADD3.X R186, R186, UR7, RZ, P4, !PT ;  /* 0x00000007baba7c10 */ /* 0x000fe2000a7fe4ff */
[----:B--2---:R-:W-:Y:S01]  /*6f60*/  @!P5 CALL.REL.NOINC `(.L_x_0) ;  /* 0x000000100000d944 */ /* 0x004fe20003c00000 */
[----:B------:R-:W-:Y:S05]  /*6f70*/  BRA `(.L_x_1) ;  /* 0xffffe29000007947 */ /* 0x000fea000383ffff */
.L_x_0:
[----:B--2---:R-:W-:-:S04]  /*6f80*/  DEPBAR.LE SB0, 0x0 ;  /* 0x000080000000791a */ /* 0x004fc80000000000 */
[----:B------:R-:W-:Y:S01]  /*6f90*/  IMAD.SHL.U32 R4, R181, 0x4, RZ ;  /* 0x00000004b5047824 */ /* 0x000fe200078e00ff */
[----:B------:R-:W-:Y:S01]  /*6fa0*/  LOP3.LUT R185, R185, 0x6000, RZ, 0xc0, !PT ;  /* 0x00006000b9b97812 */ /* 0x000fe200078ec0ff */
[----:B------:R-:W-:Y:S01]  /*6fb0*/  IMAD.U32 R6, RZ, RZ, UR13 ;  /* 0x0000000dff067e24 */ /* 0x000fe2000f8e00ff */
[----:B------:R-:W-:Y:S01]  /*6fc0*/  LOP3.LUT R183, R183, 0x60, RZ, 0xc0, !PT ;  /* 0x00000060b7b77812 */ /* 0x000fe200078ec0ff */
[----:B------:R-:W-:Y:S01]  /*6fd0*/  IMAD.MOV.U32 R8, RZ, RZ, R92 ;  /* 0x000000ffff087224 */ /* 0x000fe200078e005c */
[----:B------:R-:W-:Y:S01]  /*6fe0*/  ISETP.GE.AND P0, PT, R0, c[0x0][0x178], PT ;  /* 0x00005e0000007a0c */ /* 0x000fe20003f06270 */
[----:B------:R-:W-:Y:S01]  /*6ff0*/  IMAD R185, R6, 0x40, R185 ;  /* 0x0000004006b97824 */ /* 0x000fe200078e02b9 */
[----:B------:R-:W-:Y:S01]  /*7000*/  LOP3.LUT R4, R183, 0x70, R4, 0x78, !PT ;  /* 0x00000070b7047812 */ /* 0x000fe200078e7804 */
[----:B------:R-:W-:Y:S01]  /*7010*/  IMAD.MOV.U32 R9, RZ, RZ, R100 ;  /* 0x000000ffff097224 */ /* 0x000fe200078e0064 */
[C-C-:B------:R-:W-:Y:S01]  /*7020*/  LOP3.LUT R47, R2.reuse, 0xc, R233.reuse, 0xfe, !PT ;  /* 0x0000000c022f7812 */ /* 0x140fe200078efee9 */
[----:B------:R-:W-:Y:S01]  /*7030*/  IMAD.MOV.U32 R10, RZ, RZ, R104 ;  /* 0x000000ffff0a7224 */ /* 0x000fe200078e0068 */
[----:B------:R-:W-:Y:S01]  /*7040*/  LOP3.LUT R46, R2, 0xe, R233, 0xfe, !PT ;  /* 0x0000000e022e7812 */ /* 0x000fe200078efee9 */
[----:B------:R-:W-:Y:S01]  /*7050*/  IMAD.IADD R185, R4, 0x1, R185 ;  /* 0x0000000104b97824 */ /* 0x000fe200078e02b9 */
[C-C-:B------:R-:W-:Y:S01]  /*7060*/  LOP3.LUT R61, R2.reuse, 0x10, R233.reuse, 0xfe, !PT ;  /* 0x00000010023d7812 */ /* 0x140fe200078efee9 */
[----:B------:R-:W-:Y:S01]  /*7070*/  IMAD.MOV.U32 R11, RZ, RZ, R108 ;  /* 0x000000ffff0b7224 */ /* 0x000fe200078e006c */
[----:B------:R-:W-:Y:S01]  /*7080*/  BAR.SYNC.DEFER_BLOCKING 0x0 ;  /* 0x0000000000007b1d */ /* 0x000fe20000010000 */
[----:B------:R-:W-:Y:S01]  /*7090*/  IMAD.MOV.U32 R12, RZ, RZ, R94 ;  /* 0x000000ffff0c7224 */ /* 0x000fe200078e005e */
[C-C-:B------:R-:W-:Y:S01]  /*70a0*/  LOP3.LUT R60, R2.reuse, 0x12, R233.reuse, 0xfe, !PT ;  /* 0x00000012023c7812 */ /* 0x140fe200078efee9 */
[----:B------:R-:W-:Y:S01]  /*70b0*/  IMAD.MOV.U32 R13, RZ, RZ, R102 ;  /* 0x000000ffff0d7224 */ /* 0x000fe200078e0066 */
[C-C-:B------:R-:W-:Y:S01]  /*70c0*/  LOP3.LUT R63, R2.reuse, 0x20, R233.reuse, 0xfe, !PT ;  /* 0x00000020023f7812 */ /* 0x140fe200078efee9 */
[----:B------:R-:W-:Y:S01]  /*70d0*/  IMAD.MOV.U32 R14, RZ, RZ, R106 ;  /* 0x000000ffff0e7224 */ /* 0x000fe200078e006a */
[C-C-:B------:R-:W-:Y:S01]  /*70e0*/  LOP3.LUT R92, R2.reuse, 0x1e, R233.reuse, 0xfe, !PT ;  /* 0x0000001e025c7812 */ /* 0x140fe200078efee9 */
[----:B------:R-:W-:Y:S01]  /*70f0*/  IMAD.MOV.U32 R15, RZ, RZ, R110 ;  /* 0x000000ffff0f7224 */ /* 0x000fe200078e006e */
[C---:B------:R-:W-:Y:S01]  /*7100*/  LOP3.LUT R126, R2.reuse, 0x22, R233, 0xfe, !PT ;  /* 0x00000022027e7812 */ /* 0x040fe200078efee9 */
        /* <DEDUP_REMOVED lines=15> */
[----:B------:R1:W-:Y:S01]  /*7200*/  STS.128 [R185], R8 ;  /* 0x00000008b9007388 */ /* 0x0003e20000000c00 */
[----:B------:R-:W-:Y:S01]  /*7210*/  IMAD.MOV.U32 R20, RZ, RZ, R122 ;  /* 0x000000ffff147224 */ /* 0x000fe200078e007a */
[C-C-:B------:R-:W-:Y:S01]  /*7220*/  LOP3.LUT R122, R2.reuse, 0x2a, R233.reuse, 0xfe, !PT ;  /* 0x0000002a027a7812 */ /* 0x140fe200078efee9 */
[----:B------:R-:W-:Y:S01]  /*7230*/  IMAD.MOV.U32 R21, RZ, RZ, R118 ;  /* 0x000000ffff157224 */ /* 0x000fe200078e0076 */
[----:B------:R2:W-:Y:S01]  /*7240*/  STS.128 [R185+0x80], R12 ;  /* 0x0000800cb9007388 */ /* 0x0005e20000000c00 */
[----:B------:R-:W-:Y:S01]  /*7250*/  IMAD.MOV.U32 R22, RZ, RZ, R114 ;  /* 0x000000ffff167224 */ /* 0x000fe200078e0072 */
[C---:B------:R-:W-:Y:S01]  /*7260*/  LOP3.LUT R118, R2.reuse, 0x32, R233, 0xfe, !PT ;  /* 0x0000003202767812 */ /* 0x040fe200078efee9 */
        /* <DEDUP_REMOVED lines=10> */
[----:B-1----:R-:W-:Y:S01]  /*7310*/  IMAD.MOV.U32 R8, RZ, RZ, R120 ;  /* 0x000000ffff087224 */ /* 0x002fe200078e0078 */
[C-C-:B------:R-:W-:Y:S01]  /*7320*/  LOP3.LUT R120, R2.reuse, 0x2e, R233.reuse, 0xfe, !PT ;  /* 0x0000002e02787812 */ /* 0x140fe200078efee9 */
[----:B------:R-:W-:Y:S01]  /*7330*/  IMAD.MOV.U32 R9, RZ, RZ, R116 ;  /* 0x000000ffff097224 */ /* 0x000fe200078e0074 */
[----:B------:R1:W-:Y:S01]  /*7340*/  STS.128 [R185+0x480], R108 ;  /* 0x0004806cb9007388 */ /* 0x0003e20000000c00 */
[----:B------:R-:W-:Y:S01]  /*7350*/  IMAD.MOV.U32 R10, RZ, RZ, R112 ;  /* 0x000000ffff0a7224 */ /* 0x000fe200078e0070 */
[C-C-:B------:R-:W-:Y:S01]  /*7360*/  LOP3.LUT R119, R2.reuse, 0x30, R233.reuse, 0xfe, !PT ;  /* 0x0000003002777812 */ /* 0x140fe200078efee9 */
[----:B------:R-:W-:Y:S01]  /*7370*/  IMAD.MOV.U32 R11, RZ, RZ, R48 ;  /* 0x000000ffff0b7224 */ /* 0x000fe200078e0030 */
[C-C-:B------:R-:W-:Y:S01]  /*7380*/  LOP3.LUT R116, R2.reuse, 0x36, R233.reuse, 0xfe, !PT ;  /* 0x0000003602747812 */ /* 0x140fe200078efee9 */
[----:B--2---:R-:W-:Y:S01]  /*7390*/  IMAD.MOV.U32 R12, RZ, RZ, R66 ;  /* 0x000000ffff0c7224 */ /* 0x004fe200078e0042 */
[C-C-:B------:R-:W-:Y:S01]  /*73a0*/  LOP3.LUT R66, R2.reuse, 0x16, R233.reuse, 0xfe, !PT ;  /* 0x0000001602427812 */ /* 0x140fe200078efee9 */
[----:B------:R-:W-:Y:S01]  /*73b0*/  IMAD.MOV.U32 R13, RZ, RZ, R70 ;  /* 0x000000ffff0d7224 */ /* 0x000fe200078e0046 */
[----:B------:R2:W-:Y:S01]  /*73c0*/  STS.128 [R185+0x100], R8 ;  /* 0x00010008b9007388 */ /* 0x0005e20000000c00 */
[----:B------:R-:W-:Y:S01]  /*73d0*/  IMAD.MOV.U32 R14, RZ, RZ, R78 ;  /* 0x000000ffff0e7224 */ /* 0x000fe200078e004e */
[C-C-:B------:R-:W-:Y:S01]  /*73e0*/  LOP3.LUT R112, R2.reuse, 0x3e, R233.reuse, 0xfe, !PT ;  /* 0x0000003e02707812 */ /* 0x140fe200078efee9 */
[----:B------:R-:W-:Y:S01]  /*73f0*/  IMAD.MOV.U32 R15, RZ, RZ, R90 ;  /* 0x000000ffff0f7224 */ /* 0x000fe200078e005a */
[C-C-:B------:R-:W-:Y:S01]  /*7400*/  LOP3.LUT R104, R2.reuse, 0x4e, R233.reuse, 0xfe, !PT ;  /* 0x0000004e02687812 */ /* 0x140fe200078efee9 */
[----:B---3--:R-:W-:Y:S01]  /*7410*/  IMAD.MOV.U32 R7, RZ, RZ, R88 ;  /* 0x000000ffff077224 */ /* 0x008fe200078e0058 */
[C---:B------:R-:W-:Y:S01]  /*7420*/  LOP3.LUT R103, R2.reuse, 0x50, R233, 0xfe, !PT ;  /* 0x0000005002677812 */ /* 0x040fe200078efee9 */
[----:B----4-:R-:W-:Y:S01]  /*7430*/  IMAD.MOV.U32 R19, RZ, RZ, R84 ;  /* 0x000000ffff137224 */ /* 0x010fe200078e0054 */
[----:B------:R3:W-:Y:S01]  /*7440*/  STS.128 [R185+0x280], R12 ;  /* 0x0002800cb9007388 */ /* 0x0007e20000000c00 */
[----:B-----5:R-:W-:Y:S01]  /*7450*/  IMAD.MOV.U32 R23, RZ, RZ, R85 ;  /* 0x000000ffff177224 */ /* 0x020fe200078e0055 */
[C---:B-1----:R-:W-:Y:S01]  /*7460*/  LOP3.LUT R111, R2.reuse, 0x40, R233, 0xfe, !PT ;  /* 0x00000040026f7812 */ /* 0x042fe200078efee9 */
[----:B------:R-:W-:Y:S01]  /*7470*/  IMAD.MOV.U32 R48, RZ, RZ, R123 ;  /* 0x000000ffff307224 */ /* 0x000fe200078e007b */
[C---:B------:R-:W-:Y:S01]  /*7480*/  LOP3.LUT R123, R2.reuse, 0x28, R233, 0xfe, !PT ;  /* 0x00000028027b7812 */ /* 0x040fe200078efee9 */
[----:B------:R-:W-:Y:S01]  /*7490*/  IMAD.MOV.U32 R50, RZ, RZ, R115 ;  /* 0x000000ffff327224 */ /* 0x000fe200078e0073 */
[C-C-:B------:R-:W-:Y:S01]  /*74a0*/  LOP3.LUT R115, R2.reuse, 0x38, R233.reuse, 0xfe, !PT ;  /* 0x0000003802737812 */ /* 0x140fe200078efee9 */
[----:B------:R-:W-:Y:S01]  /*74b0*/  IMAD.MOV.U32 R4, RZ, RZ, R64 ;  /* 0x000000ffff047224 */ /* 0x000fe200078e0040 */
[C---:B------:R-:W-:Y:S01]  /*74c0*/  LOP3.LUT R110, R2.reuse, 0x42, R233, 0xfe, !PT ;  /* 0x00000042026e7812 */ /* 0x040fe200078efee9 */
[----:B--2---:R-:W-:Y:S01]  /*74d0*/  IMAD.MOV.U32 R11, RZ, RZ, R89 ;  /* 0x000000ffff0b7224 */ /* 0x004fe200078e0059 */
[----:B------:R1:W-:Y:S01]  /*74e0*/  STS.128 [R185+0x580], R48 ;  /* 0x00058030b9007388 */ /* 0x0003e20000000c00 */
[----:B------:R-:W-:Y:S01]  /*74f0*/  IMAD.MOV.U32 R5, RZ, RZ, R68 ;  /* 0x000000ffff057224 */ /* 0x000fe200078e0044 */
[C-C-:B------:R-:W-:Y:S01]  /*7500*/  LOP3.LUT R109, R2.reuse, 0x44, R233.reuse, 0xfe, !PT ;  /* 0x00000044026d7812 */ /* 0x140fe200078efee9 */
[----:B------:R-:W-:Y:S01]  /*7510*/  IMAD.MOV.U32 R6, RZ, RZ, R76 ;  /* 0x000000ffff067224 */ /* 0x000fe200078e004c */
[C---:B------:R-:W-:Y:S01]  /*7520*/  LOP3.LUT R108, R2.reuse, 0x46, R233, 0xfe, !PT ;  /* 0x00000046026c7812 */ /* 0x040fe200078efee9 */
[----:B------:R-:W-:Y:S01]  /*7530*/  IMAD.MOV.U32 R8, RZ, RZ, R65 ;  /* 0x000000ffff087224 */ /* 0x000fe200078e0041 */
[C---:B------:R-:W-:Y:S01]  /*7540*/  LOP3.LUT R102, R2.reuse, 0x52, R233, 0xfe, !PT ;  /* 0x0000005202667812 */ /* 0x040fe200078efee9 */
[----:B---3--:R-:W-:Y:S01]  /*7550*/  IMAD.MOV.U32 R15, RZ, RZ, R86 ;  /* 0x000000ffff0f7224 */ /* 0x008fe200078e0056 */
[----:B------:R-:W-:Y:S01]  /*7560*/  STS.128 [R185+0x200], R4 ;  /* 0x00020004b9007388 */ /* 0x000fe20000000c00 */
[----:B------:R-:W-:Y:S01]  /*7570*/  IMAD.MOV.U32 R9, RZ, RZ, R69 ;  /* 0x000000ffff097224 */ /* 0x000fe200078e0045 */
[C---:B------:R-:W-:Y:S01]  /*7580*/  LOP3.LUT R101, R2.reuse, 0x54, R233, 0xfe, !PT ;  /* 0x0000005402657812 */ /* 0x040fe200078efee9 */
[----:B------:R-:W-:Y:S01]  /*7590*/  IMAD.MOV.U32 R10, RZ, RZ, R77 ;  /* 0x000000ffff0a7224 */ /* 0x000fe200078e004d */
[C---:B------:R-:W-:Y:S01]  /*75a0*/  LOP3.LUT R100, R2.reuse, 0x56, R233, 0xfe, !PT ;  /* 0x0000005602647812 */ /* 0x040fe200078efee9 */
[----:B------:R-:W-:Y:S01]  /*75b0*/  IMAD.MOV.U32 R88, RZ, RZ, R67 ;  /* 0x000000ffff587224 */ /* 0x000fe200078e0043 */
[C---:B------:R-:W-:Y:S01]  /*75c0*/  LOP3.LUT R67, R2.reuse, 0x14, R233, 0xfe, !PT ;  /* 0x0000001402437812 */ /* 0x040fe200078efee9 */
[----:B------:R-:W-:Y:S01]  /*75d0*/  IMAD.MOV.U32 R89, RZ, RZ, R71 ;  /* 0x000000ffff597224 */ /* 0x000fe200078e0047 */
[----:B------:R2:W-:Y:S01]  /*75e0*/  STS.128 [R185+0x600], R8 ;  /* 0x00060008b9007388 */ /* 0x0005e20000000c00 */
[----:B------:R-:W-:Y:S01]  /*75f0*/  IMAD.MOV.U32 R90, RZ, RZ, R79 ;  /* 0x000000ffff5a7224 */ /* 0x000fe200078e004f */
[C-C-:B-1----:R-:W-:Y:S01]  /*7600*/  LOP3.LUT R48, R2.reuse, 0xa, R233.reuse, 0xfe, !PT ;  /* 0x0000000a02307812 */ /* 0x142fe200078efee9 */
[----:B------:R-:W-:Y:S01]  /*7610*/  IMAD.MOV.U32 R16, RZ, RZ, R96 ;  /* 0x000000ffff107224 */ /* 0x000fe200078e0060 */
[C-C-:B------:R-:W-:Y:S01]  /*7620*/  LOP3.LUT R79, R2.reuse, 0x62, R233.reuse, 0xfe, !PT ;  /* 0x00000062024f7812 */ /* 0x140fe200078efee9 */
[----:B------:R-:W-:Y:S01]  /*7630*/  IMAD.MOV.U32 R17, RZ, RZ, R72 ;  /* 0x000000ffff117224 */ /* 0x000fe200078e0048 */
[----:B------:R1:W-:Y:S01]  /*7640*/  STS.128 [R185+0x680], R88 ;  /* 0x00068058b9007388 */ /* 0x0003e20000000c00 */
[----:B------:R-:W-:Y:S01]  /*7650*/  IMAD.MOV.U32 R18, RZ, RZ, R80 ;  /* 0x000000ffff127224 */ /* 0x000fe200078e0050 */
[C---:B------:R-:W-:Y:S01]  /*7660*/  LOP3.LUT R80, R2.reuse, 0x60, R233, 0xfe, !PT ;  /* 0x0000006002507812 */ /* 0x040fe200078efee9 */
[----:B------:R-:W-:Y:S01]  /*7670*/  IMAD.MOV.U32 R20, RZ, RZ, R97 ;  /* 0x000000ffff147224 */ /* 0x000fe200078e0061 */
[C---:B------:R-:W-:Y:S01]  /*7680*/  LOP3.LUT R97, R2.reuse, 0x5c, R233, 0xfe, !PT ;  /* 0x0000005c02617812 */ /* 0x040fe200078efee9 */
[----:B------:R-:W-:Y:S01]  /*7690*/  IMAD.MOV.U32 R21, RZ, RZ, R73 ;  /* 0x000000ffff157224 */ /* 0x000fe200078e0049 */
[----:B------:R-:W-:Y:S01]  /*76a0*/  STS.128 [R185+0x300], R16 ;  /* 0x00030010b9007388 */ /* 0x000fe20000000c00 */
[----:B------:R-:W-:Y:S01]  /*76b0*/  IMAD.MOV.U32 R22, RZ, RZ, R81 ;  /* 0x000000ffff167224 */ /* 0x000fe200078e0051 */
[C---:B------:R-:W-:Y:S01]  /*76c0*/  LOP3.LUT R81, R2.reuse, 0x5e, R233, 0xfe, !PT ;  /* 0x0000005e02517812 */ /* 0x040fe200078efee9 */
[----:B------:R-:W-:Y:S01]  /*76d0*/  IMAD.MOV.U32 R12, RZ, RZ, R98 ;  /* 0x000000ffff0c7224 */ /* 0x000fe200078e0062 */
[----:B--2---:R-:W-:Y:S01]  /*76e0*/  LOP3.LUT R8, R2, R233, RZ, 0xfc, !PT ;  /* 0x000000e902087212 */ /* 0x004fe200078efcff */
[----:B------:R-:W-:Y:S01]  /*76f0*/  IMAD.MOV.U32 R13, RZ, RZ, R74 ;  /* 0x000000ffff0d7224 */ /* 0x000fe200078e004a */
[----:B------:R-:W-:Y:S01]  /*7700*/  STS.128 [R185+0x700], R20 ;  /* 0x00070014b9007388 */ /* 0x000fe20000000c00 */
[----:B------:R-:W-:Y:S01]  /*7710*/  IMAD.MOV.U32 R14, RZ, RZ, R82 ;  /* 0x000000ffff0e7224 */ /* 0x000fe200078e0052 */
[----:B------:R-:W-:Y:S01]  /*7720*/  ISETP.LT.AND P1, PT, R8, c[0x0][0x17c], !P0 ;  /* 0x00005f0008007a0c */ /* 0x000fe20004721270 */
[----:B------:R-:W-:Y:S01]  /*7730*/  IMAD.MOV.U32 R84, RZ, RZ, R99 ;  /* 0x000000ffff547224 */ /* 0x000fe200078e0063 */
[C---:B------:R-:W-:Y:S01]  /*7740*/  LOP3.LUT R11, R2.reuse, 0x6, R233, 0xfe, !PT ;  /* 0x00000006020b7812 */ /* 0x040fe200078efee9 */
[----:B------:R-:W-:Y:S01]  /*7750*/  IMAD.MOV.U32 R85, RZ, RZ, R75 ;  /* 0x000000ffff557224 */ /* 0x000fe200078e004b */
[----:B------:R2:W-:Y:S01]  /*7760*/  STS.128 [R185+0x380], R12 ;  /* 0x0003800cb9007388 */ /* 0x0005e20000000c00 */
[----:B------:R-:W-:Y:S01]  /*7770*/  IMAD.MOV.U32 R86, RZ, RZ, R83 ;  /* 0x000000ffff567224 */ /* 0x000fe200078e0053 */
[C-C-:B------:R-:W-:Y:S01]  /*7780*/  LOP3.LUT R10, R2.reuse, 0x8, R233.reuse, 0xfe, !PT ;  /* 0x00000008020a7812 */ /* 0x140fe200078efee9 */
[----:B------:R-:W-:Y:S01]  /*7790*/  IMAD.SHL.U32 R181, R181, 0x1000, RZ ;  /* 0x00001000b5b57824 */ /* 0x000fe200078e00ff */
[----:B-1----:R-:W-:Y:S01]  /*77a0*/  LOP3.LUT R89, R2, 0x18, R233, 0xfe, !PT ;  /* 0x0000001802597812 */ /* 0x002fe200078efee9 */
[----:B------:R-:W-:Y:S01]  /*77b0*/  IMAD R9, R0, c[0x0][0x194], RZ ;  /* 0x0000650000097a24 */ /* 0x000fe200078e02ff */
[----:B------:R-:W-:Y:S01]  /*77c0*/  STS.128 [R185+0x780], R84 ;  /* 0x00078054b9007388 */ /* 0x000fe20000000c00 */
[----:B------:R-:W-:Y:S01]  /*77d0*/  IMAD R93, R8, c[0x0][0x198], RZ ;  /* 0x00006600085d7a24 */ /* 0x000fe200078e02ff */
[----:B------:R-:W-:Y:S01]  /*77e0*/  LOP3.LUT R181, R181, 0x6000, RZ, 0xc0, !PT ;  /* 0x00006000b5b57812 */ /* 0x000fe200078ec0ff */
[----:B------:R-:W-:Y:S01]  /*77f0*/  IMAD R37, R11, c[0x0][0x198], RZ ;  /* 0x000066000b257a24 */ /* 0x000fe200078e02ff */
[C---:B------:R-:W-:Y:S01]  /*7800*/  LEA R3, P2, R9.reuse, c[0x0][0x170], 0x2 ;  /* 0x00005c0009037a11 */ /* 0x040fe200078410ff */
[C---:B------:R-:W-:Y:S01]  /*7810*/  IMAD R38, R10.reuse, c[0x0][0x198], RZ ;  /* 0x000066000a267a24 */ /* 0x040fe200078e02ff */
[----:B------:R-:W-:Y:S01]  /*7820*/  ISETP.LT.AND P4, PT, R10, c[0x0][0x17c], !P0 ;  /* 0x00005f000a007a0c */ /* 0x000fe20004781270 */
[----:B------:R-:W-:Y:S01]  /*7830*/  IMAD R52, R232, 0x10, R181 ;  /* 0x00000010e8347824 */ /* 0x000fe200078e02b5 */
[----:B------:R-:W-:Y:S01]  /*7840*/  BAR.SYNC.DEFER_BLOCKING 0x0 ;  /* 0x0000000000007b1d */ /* 0x000fe20000010000 */
[----:B------:R-:W-:Y:S01]  /*7850*/  LEA.HI.X.SX32 R0, R9, c[0x0][0x174], 0x2, P2 ;  /* 0x00005d0009007a11 */ /* 0x000fe200010f16ff */
[----:B------:R-:W-:Y:S01]  /*7860*/  IMAD R53, R48, c[0x0][0x198], RZ ;  /* 0x0000660030357a24 */ /* 0x000fe200078e02ff */
[----:B------:R-:W-:Y:S01]  /*7870*/  LEA R8, P2, R93, R3, 0x2 ;  /* 0x000000035d087211 */ /* 0x000fe200078410ff */
[----:B------:R-:W-:Y:S01]  /*7880*/  IMAD R59, R47, c[0x0][0x198], RZ ;  /* 0x000066002f3b7a24 */ /* 0x000fe200078e02ff */
[----:B------:R-:W-:-:S02]  /*7890*/  LOP3.LUT R62, R52, 0x20, RZ, 0x3c, !PT ;  /* 0x00000020343e7812 */ /* 0x000fc400078e3cff */
[C---:B------:R-:W-:Y:S02]  /*78a0*/  LOP3.LUT R95, R52.reuse, 0x40, RZ, 0x3c, !PT ;  /* 0x00000040345f7812 */ /* 0x040fe400078e3cff */
[----:B------:R-:W-:Y:S02]  /*78b0*/  LOP3.LUT R96, R52, 0x60, RZ, 0x3c, !PT ;  /* 0x0000006034607812 */ /* 0x000fe400078e3cff */
[----:B------:R-:W-:Y:S02]  /*78c0*/  LEA.HI.X.SX32 R9, R93, R0, 0x2, P2 ;  /* 0x000000005d097211 */ /* 0x000fe400010f16ff */
[C-C-:B--2---:R-:W-:Y:S02]  /*78d0*/  LOP3.LUT R13, R2.reuse, 0x2, R233.reuse, 0xfe, !PT ;  /* 0x00000002020d7812 */ /* 0x144fe400078efee9 */
[----:B------:R-:W-:Y:S02]  /*78e0*/  LOP3.LUT R12, R2, 0x4, R233, 0xfe, !PT ;  /* 0x00000004020c7812 */ /* 0x000fe400078efee9 */
[----:B------:R-:W-:-:S02]  /*78f0*/  ISETP.LT.AND P2, PT, R11, c[0x0][0x17c], !P0 ;  /* 0x00005f000b007a0c */ /* 0x000fc40004741270 */
[C---:B------:R-:W-:Y:S01]  /*7900*/  ISETP.LT.AND P3, PT, R12.reuse, c[0x0][0x17c], !P0 ;  /* 0x00005f000c007a0c */ /* 0x040fe20004761270 */
[----:B------:R-:W-:Y:S01]  /*7910*/  IMAD R36, R12, c[0x0][0x198], RZ ;  /* 0x000066000c247a24 */ /* 0x000fe200078e02ff */
[C-C-:B------:R-:W-:Y:S02]  /*7920*/  LOP3.LUT R91, R2.reuse, 0x1a, R233.reuse, 0xfe, !PT ;  /* 0x0000001a025b7812 */ /* 0x140fe400078efee9 */
[--C-:B------:R-:W-:Y:S01]  /*7930*/  LOP3.LUT R90, R2, 0x1c, R233.reuse, 0xfe, !PT ;  /* 0x0000001c025a7812 */ /* 0x100fe200078efee9 */
[----:B------:R-:W1:Y:S01]  /*7940*/  LDS.128 R4, [R52] ;  /* 0x0000000034047984 */ /* 0x000e620000000c00 */
[----:B------:R-:W-:Y:S02]  /*7950*/  LEA R42, P5, R36, R3, 0x2 ;  /* 0x00000003242a7211 */ /* 0x000fe400078a10ff */
[----:B------:R-:W-:Y:S01]  /*7960*/  LOP3.LUT R99, R2, 0x58, R233, 0xfe, !PT ;  /* 0x0000005802637812 */ /* 0x000fe200078efee9 */
[----:B------:R-:W2:Y:S01]  /*7970*/  LDS.128 R32, [R62] ;  /* 0x000000003e207984 */ /* 0x000ea20000000c00 */
[----:B------:R-:W-:-:S02]  /*7980*/  LEA.HI.X.SX32 R43, R36, R0, 0x2, P5 ;  /* 0x00000000242b7211 */ /* 0x000fc400028f16ff */
[-C--:B------:R-:W-:Y:S01]  /*7990*/  LEA R54, P5, R38, R3.reuse, 0x2 ;  /* 0x0000000326367211 */ /* 0x080fe200078a10ff */
[----:B------:R-:W3:Y:S01]  /*79a0*/  LDS.128 R28, [R95] ;  /* 0x000000005f1c7984 */ /* 0x000ee20000000c00 */
[--C-:B------:R-:W-:Y:S02]  /*79b0*/  LOP3.LUT R98, R2, 0x5a, R233.reuse, 0xfe, !PT ;  /* 0x0000005a02627812 */ /* 0x100fe400078efee9 */
[-C--:B------:R-:W-:Y:S01]  /*79c0*/  LEA.HI.X.SX32 R55, R38, R0.reuse, 0x2, P5 ;  /* 0x0000000026377211 */ /* 0x080fe200028f16ff */
[----:B------:R-:W4:Y:S01]  /*79d0*/  LDS.128 R24, [R96] ;  /* 0x0000000060187984 */ /* 0x000f220000000c00 */
[C---:B------:R-:W-:Y:S02]  /*79e0*/  LEA R58, P5, R59.reuse, R3, 0x2 ;  /* 0x000000033b3a7211 */ /* 0x040fe400078a10ff */
[----:B------:R-:W-:Y:S01]  /*79f0*/  LOP3.LUT R78, R2, 0x64, R233, 0xfe, !PT ;  /* 0x00000064024e7812 */ /* 0x000fe200078efee9 */
[----:B------:R-:W5:Y:S01]  /*7a00*/  LDS.128 R20, [R52+0x800] ;  /* 0x0008000034147984 */ /* 0x000f620000000c00 */
[----:B------:R-:W-:-:S02]  /*7a10*/  LEA.HI.X.SX32 R59, R59, R0, 0x2, P5 ;  /* 0x000000003b3b7211 */ /* 0x000fc400028f16ff */
[C-C-:B------:R-:W-:Y:S01]  /*7a20*/  LOP3.LUT R77, R2.reuse, 0x66, R233.reuse, 0xfe, !PT ;  /* 0x00000066024d7812 */ /* 0x140fe200078efee9 */
[----:B------:R-:W2:Y:S01]  /*7a30*/  LDS.128 R16, [R62+0x800] ;  /* 0x000800003e107984 */ /* 0x000ea20000000c00 */
[C-C-:B------:R-:W-:Y:S02]  /*7a40*/  LOP3.LUT R76, R2.reuse, 0x68, R233.reuse, 0xfe, !PT ;  /* 0x00000068024c7812 */ /* 0x140fe400078efee9 */
[C-C-:B------:R-:W-:Y:S02]  /*7a50*/  LOP3.LUT R75, R2.reuse, 0x6a, R233.reuse, 0xfe, !PT ;  /* 0x0000006a024b7812 */ /* 0x140fe400078efee9 */
[C-C-:B------:R-:W-:Y:S02]  /*7a60*/  LOP3.LUT R74, R2.reuse, 0x6c, R233.reuse, 0xfe, !PT ;  /* 0x0000006c024a7812 */ /* 0x140fe400078efee9 */
[C-C-:B------:R-:W-:Y:S02]  /*7a70*/  LOP3.LUT R73, R2.reuse, 0x6e, R233.reuse, 0xfe, !PT ;  /* 0x0000006e02497812 */ /* 0x140fe400078efee9 */
[----:B------:R-:W-:-:S02]  /*7a80*/  LOP3.LUT R72, R2, 0x70, R233, 0xfe, !PT ;  /* 0x0000007002487812 */ /* 0x000fc400078efee9 */
[C-C-:B------:R-:W-:Y:S02]  /*7a90*/  LOP3.LUT R71, R2.reuse, 0x72, R233.reuse, 0xfe, !PT ;  /* 0x0000007202477812 */ /* 0x140fe400078efee9 */
[C-C-:B------:R-:W-:Y:S02]  /*7aa0*/  LOP3.LUT R70, R2.reuse, 0x74, R233.reuse, 0xfe, !PT ;  /* 0x0000007402467812 */ /* 0x140fe400078efee9 */
[C-C-:B------:R-:W-:Y:S02]  /*7ab0*/  LOP3.LUT R69, R2.reuse, 0x76, R233.reuse, 0xfe, !PT ;  /* 0x0000007602457812 */ /* 0x140fe400078efee9 */
[C-C-:B------:R-:W-:Y:S02]  /*7ac0*/  LOP3.LUT R68, R2.reuse, 0x7a, R233.reuse, 0xfe, !PT ;  /* 0x0000007a02447812 */ /* 0x140fe400078efee9 */
[C-C-:B------:R-:W-:Y:S01]  /*7ad0*/  LOP3.LUT R94, R2.reuse, 0x7c, R233.reuse, 0xfe, !PT ;  /* 0x0000007c025e7812 */ /* 0x140fe200078efee9 */
[----:B-1----:R1:W-:Y:S01]  /*7ae0*/  @P1 STG.E [R8.64], R4 ;  /* 0x0000000408001986 */ /* 0x0023e2000c10190e */
[C---:B------:R-:W-:Y:S01]  /*7af0*/  ISETP.LT.AND P1, PT, R13.reuse, c[0x0][0x17c], !P0 ;  /* 0x00005f000d007a0c */ /* 0x040fe20004721270 */
[----:B-1----:R-:W-:Y:S01]  /*7b00*/  IMAD R8, R13, c[0x0][0x198], RZ ;  /* 0x000066000d087a24 */ /* 0x002fe200078e02ff */
[C-C-:B------:R-:W-:Y:S01]  /*7b10*/  LOP3.LUT R4, R2.reuse, 0x78, R233.reuse, 0xfe, !PT ;  /* 0x0000007802047812 */ /* 0x140fe200078efee9 */
[----:B------:R-:W1:Y:S01]  /*7b20*/  LDS.128 R12, [R95+0x800] ;  /* 0x000800005f0c7984 */ /* 0x000e620000000c00 */
[----:B------:R-:W-:-:S02]  /*7b30*/  LOP3.LUT R2, R2, 0x7e, R233, 0xfe, !PT ;  /* 0x0000007e02027812 */ /* 0x000fc400078efee9 */
[----:B------:R-:W-:-:S04]  /*7b40*/  LEA R40, P6, R8, R3, 0x2 ;  /* 0x0000000308287211 */ /* 0x000fc800078c10ff */
[----:B------:R-:W-:Y:S02]  /*7b50*/  LEA.HI.X.SX32 R41, R8, R0, 0x2, P6 ;  /* 0x0000000008297211 */ /* 0x000fe400030f16ff */
[----:B------:R-:W1:Y:S01]  /*7b60*/  LDS.128 R8, [R96+0x800] ;  /* 0x0008000060087984 */ /* 0x000e620000000c00 */
[----:B------:R-:W-:-:S03]  /*7b70*/  LEA R44, P6, R37, R3, 0x2 ;  /* 0x00000003252c7211 */ /* 0x000fc600078c10ff */
[----:B--2---:R2:W-:Y:S01]  /*7b80*/  @P1 STG.E [R40.64], R32 ;  /* 0x0000002028001986 */ /* 0x0045e2000c10190e */
[----:B------:R-:W-:Y:S02]  /*7b90*/  LEA.HI.X.SX32 R45, R37, R0, 0x2, P6 ;  /* 0x00000000252d7211 */ /* 0x000fe400030f16ff */
[----:B------:R-:W-:Y:S01]  /*7ba0*/  ISETP.LT.AND P1, PT, R46, c[0x0][0x17c], !P0 ;  /* 0x00005f002e007a0c */ /* 0x000fe20004721270 */
[----:B------:R-:W1:Y:S04]  /*7bb0*/  LDS.128 R36, [R52+0x1000] ;  /* 0x0010000034247984 */ /* 0x000e680000000c00 */
[----:B---3--:R-:W-:Y:S01]  /*7bc0*/  @P3 STG.E [R42.64], R28 ;  /* 0x0000001c2a003986 */ /* 0x008fe2000c10190e */
[----:B------:R-:W-:-:S03]  /*7bd0*/  ISETP.LT.AND P3, PT, R48, c[0x0][0x17c], !P0 ;  /* 0x00005f0030007a0c */ /* 0x000fc60004761270 */
[----:B----4-:R3:W-:Y:S01]  /*7be0*/  @P2 STG.E [R44.64], R24 ;  /* 0x000000182c002986 */ /* 0x0107e2000c10190e */
[----:B--2---:R-:W-:Y:S01]  /*7bf0*/  IMAD R32, R46, c[0x0][0x198], RZ ;  /* 0x000066002e207a24 */ /* 0x004fe200078e02ff */
[-C--:B------:R-:W-:Y:S02]  /*7c00*/  LEA R56, P2, R53, R3.reuse, 0x2 ;  /* 0x0000000335387211 */ /* 0x080fe400078410ff */
[----:B-----5:R2:W-:Y:S01]  /*7c10*/  @P4 STG.E [R54.64], R20 ;  /* 0x0000001436004986 */ /* 0x0205e2000c10190e */
[----:B------:R-:W-:Y:S02]  /*7c20*/  ISETP.LT.AND P4, PT, R47, c[0x0][0x17c], !P0 ;  /* 0x00005f002f007a0c */ /* 0x000fe40004781270 */
[-C--:B------:R-:W-:Y:S01]  /*7c30*/  LEA.HI.X.SX32 R57, R53, R0.reuse, 0x2, P2 ;  /* 0x0000000035397211 */ /* 0x080fe200010f16ff */
[----:B------:R-:W4:Y:S01]  /*7c40*/  LDS.128 R48, [R62+0x1000] ;  /* 0x001000003e307984 */ /* 0x000f220000000c00 */
[C---:B------:R-:W-:Y:S02]  /*7c50*/  LEA R64, P6, R32.reuse, R3, 0x2 ;  /* 0x0000000320407211 */ /* 0x040fe400078c10ff */
[----:B------:R-:W-:Y:S01]  /*7c60*/  ISETP.LT.AND P2, PT, R63, c[0x0][0x17c], !P0 ;  /* 0x00005f003f007a0c */ /* 0x000fe20004741270 */
[----:B------:R-:W5:Y:S01]  /*7c70*/  LDS.128 R44, [R95+0x1000] ;  /* 0x001000005f2c7984 */ /* 0x000f620000000c00 */
[----:B------:R-:W-:Y:S01]  /*7c80*/  LEA.HI.X.SX32 R65, R32, R0, 0x2, P6 ;  /* 0x0000000020417211 */ /* 0x000fe200030f16ff */
[----:B---3--:R-:W-:Y:S01]  /*7c90*/  IMAD R24, R60, c[0x0][0x198], RZ ;  /* 0x000066003c187a24 */ /* 0x008fe200078e02ff */
[C---:B------:R-:W-:Y:S01]  /*7ca0*/  ISETP.LT.AND P6, PT, R61.reuse, c[0x0][0x17c], !P0 ;  /* 0x00005f003d007a0c */ /* 0x040fe200047c1270 */
[----:B------:R3:W-:Y:S01]  /*7cb0*/  @P3 STG.E [R56.64], R16 ;  /* 0x0000001038003986 */ /* 0x0007e2000c10190e */
[----:B--2---:R-:W-:Y:S01]  /*7cc0*/  IMAD R20, R61, c[0x0][0x198], RZ ;  /* 0x000066003d147a24 */ /* 0x004fe200078e02ff */
[----:B------:R-:W-:-:S02]  /*7cd0*/  ISETP.LT.AND P3, PT, R67, c[0x0][0x17c], !P0 ;  /* 0x00005f0043007a0c */ /* 0x000fc40004761270 */
[----:B------:R-:W2:Y:S01]  /*7ce0*/  LDS.128 R40, [R96+0x1000] ;  /* 0x0010000060287984 */ /* 0x000ea20000000c00 */
[----:B------:R-:W-:-:S03]  /*7cf0*/  LEA R84, P5, R24, R3, 0x2 ;  /* 0x0000000318547211 */ /* 0x000fc600078a10ff */
[----:B-1----:R1:W-:Y:S01]  /*7d00*/  @P4 STG.E [R58.64], R12 ;  /* 0x0000000c3a004986 */ /* 0x0023e2000c10190e */
[----:B------:R-:W-:Y:S02]  /*7d10*/  ISETP.LT.AND P4, PT, R60, c[0x0][0x17c], !P0 ;  /* 0x00005f003c007a0c */ /* 0x000fe40004781270 */
[----:B------:R-:W-:Y:S01]  /*7d20*/  LEA.HI.X.SX32 R85, R24, R0, 0x2, P5 ;  /* 0x0000000018557211 */ /* 0x000fe200028f16ff */
[----:B------:R-:W2:Y:S01]  /*7d30*/  LDS.128 R52, [R52+0x1800] ;  /* 0x0018000034347984 */ /* 0x000ea20000000c00 */
[----:B---3--:R-:W-:-:S03]  /*7d40*/  IMAD R16, R67, c[0x0][0x198], RZ ;  /* 0x0000660043107a24 */ /* 0x008fc600078e02ff */
[----:B------:R-:W3:Y:S04]  /*7d50*/  LDS.128 R60, [R62+0x1800] ;  /* 0x001800003e3c7984 */ /* 0x000ee80000000c00 */
[----:B------:R4:W-:Y:S01]  /*7d60*/  @P1 STG.E [R64.64], R8 ;  /* 0x0000000840001986 */ /* 0x0009e2000c10190e */
[----:B------:R-:W-:Y:S01]  /*7d70*/  LEA R82, P1, R20, R3, 0x2 ;  /* 0x0000000314527211 */ /* 0x000fe200078210ff */
[----:B-1----:R-:W-:Y:S02]  /*7d80*/  IMAD R12, R66, c[0x0][0x198], RZ ;  /* 0x00006600420c7a24 */ /* 0x002fe400078e02ff */
[----:B------:R1:W3:Y:S01]  /*7d90*/  LDS.128 R56, [R95+0x1800] ;  /* 0x001800005f387984 */ /* 0x0002e20000000c00 */
[----:B------:R-:W-:Y:S02]  /*7da0*/  LEA.HI.X.SX32 R83, R20, R0, 0x2, P1 ;  /* 0x0000000014537211 */ /* 0x000fe400008f16ff */
[----:B------:R-:W-:-:S02]  /*7db0*/  ISETP.LT.AND P1, PT, R66, c[0x0][0x17c], !P0 ;  /* 0x00005f0042007a0c */ /* 0x000fc40004721270 */
[----:B------:R-:W3:Y:S01]  /*7dc0*/  LDS.128 R64, [R96+0x1800] ;  /* 0x0018000060407984 */ /* 0x000ee20000000c00 */
[-C--:B------:R-:W-:Y:S01]  /*7dd0*/  LEA R88, P5, R12, R3.reuse, 0x2 ;  /* 0x000000030c587211 */ /* 0x080fe200078a10ff */
[----:B----4-:R-:W-:Y:S02]  /*7de0*/  IMAD R8, R89, c[0x0][0x198], RZ ;  /* 0x0000660059087a24 */ /* 0x010fe400078e02ff */
[----:B------:R4:W-:Y:S01]  /*7df0*/  @P6 STG.E [R82.64], R36 ;  /* 0x0000002452006986 */ /* 0x0009e2000c10190e */
[C---:B------:R-:W-:Y:S01]  /*7e00*/  LEA R86, P6, R16.reuse, R3, 0x2 ;  /* 0x0000000310567211 */ /* 0x040fe200078c10ff */
[----:B-1----:R-:W-:Y:S02]  /*7e10*/  IMAD.MOV.U32 R95, RZ, RZ, c[0x0][0x198] ;  /* 0x00006600ff5f7624 */ /* 0x002fe400078e00ff */
[----:B------:R1:W-:Y:S01]  /*7e20*/  @P4 STG.E [R84.64], R48 ;  /* 0x0000003054004986 */ /* 0x0003e2000c10190e */
[----:B------:R-:W-:Y:S01]  /*7e30*/  LEA.HI.X.SX32 R87, R16, R0, 0x2, P6 ;  /* 0x0000000010577211 */ /* 0x000fe200030f16ff */
[----:B------:R-:W-:Y:S01]  /*7e40*/  IMAD R93, R95, 0x20, R93 ;  /* 0x000000205f5d7824 */ /* 0x000fe200078e025d */
[----:B------:R-:W-:-:S02]  /*7e50*/  ISETP.LT.AND P6, PT, R89, c[0x0][0x17c], !P0 ;  /* 0x00005f0059007a0c */ /* 0x000fc400047c1270 */
[-C--:B------:R-:W-:Y:S01]  /*7e60*/  LEA.HI.X.SX32 R89, R12, R0.reuse, 0x2, P5 ;  /* 0x000000000c597211 */ /* 0x080fe200028f16ff */
[----:B-----5:R5:W-:Y:S01]  /*7e70*/  @P3 STG.E [R86.64], R44 ;  /* 0x0000002c56003986 */ /* 0x020be2000c10190e */
[C---:B------:R-:W-:Y:S01]  /*7e80*/  ISETP.LT.AND P5, PT, R91.reuse, c[0x0][0x17c], !P0 ;  /* 0x00005f005b007a0c */ /* 0x040fe200047a1270 */
[----:B------:R-:W-:Y:S01]  /*7e90*/  IMAD R91, R91, c[0x0][0x198], RZ ;  /* 0x000066005b5b7a24 */ /* 0x000fe200078e02ff */
[-C--:B----4-:R-:W-:Y:S01]  /*7ea0*/  LEA R82, P3, R8, R3.reuse, 0x2 ;  /* 0x0000000308527211 */ /* 0x090fe200078610ff */
[----:B--2---:R-:W-:Y:S01]  /*7eb0*/  @P1 STG.E [R88.64], R40 ;  /* 0x0000002858001986 */ /* 0x004fe2000c10190e */
[----:B------:R-:W-:Y:S02]  /*7ec0*/  ISETP.LT.AND P4, PT, R90, c[0x0][0x17c], !P0 ;  /* 0x00005f005a007a0c */ /* 0x000fe40004781270 */
[----:B------:R-:W-:Y:S01]  /*7ed0*/  LEA.HI.X.SX32 R83, R8, R0, 0x2, P3 ;  /* 0x0000000008537211 */ /* 0x000fe200018f16ff */
[----:B------:R-:W-:Y:S01]  /*7ee0*/  IMAD R8, R90, c[0x0][0x198], RZ ;  /* 0x000066005a087a24 */ /* 0x000fe200078e02ff */
[----:B------:R-:W-:-:S02]  /*7ef0*/  LEA R90, P3, R91, R3, 0x2 ;  /* 0x000000035b5a7211 */ /* 0x000fc400078610ff */
[----:B------:R-:W-:Y:S01]  /*7f00*/  ISETP.LT.AND P1, PT, R126, c[0x0][0x17c], !P0 ;  /* 0x00005f007e007a0c */ /* 0x000fe20004721270 */
[----:B------:R2:W-:Y:S01]  /*7f10*/  @P6 STG.E [R82.64], R52 ;  /* 0x0000003452006986 */ /* 0x0005e2000c10190e */
[----:B------:R-:W-:Y:S02]  /*7f20*/  LEA.HI.X.SX32 R91, R91, R0, 0x2, P3 ;  /* 0x000000005b5b7211 */ /* 0x000fe400018f16ff */
[C---:B------:R-:W-:Y:S01]  /*7f30*/  ISETP.LT.AND P3, PT, R92.reuse, c[0x0][0x17c], !P0 ;  /* 0x00005f005c007a0c */ /* 0x040fe20004761270 */
[----:B------:R-:W-:Y:S01]  /*7f40*/  IMAD R92, R92, c[0x0][0x198], RZ ;  /* 0x000066005c5c7a24 */ /* 0x000fe200078e02ff */
[-C--:B-1----:R-:W-:Y:S01]  /*7f50*/  LEA R84, P6, R8, R3.reuse, 0x2 ;  /* 0x0000000308547211 */ /* 0x082fe200078c10ff */
[----:B---3--:R-:W-:Y:S03]  /*7f60*/  @P5 STG.E [R90.64], R60 ;  /* 0x0000003c5a005986 */ /* 0x008fe6000c10190e */
[----:B-----5:R-:W-:-:S02]  /*7f70*/  LEA R86, P5, R92, R3, 0x2 ;  /* 0x000000035c567211 */ /* 0x020fc400078a10ff */
[-C--:B------:R-:W-:Y:S01]  /*7f80*/  LEA.HI.X.SX32 R85, R8, R0.reuse, 0x2, P6 ;  /* 0x0000000008557211 */ /* 0x080fe200030f16ff */
[----:B------:R-:W-:Y:S01]  /*7f90*/  IMAD R8, R95, 0x2, R93 ;  /* 0x000000025f087824 */ /* 0x000fe200078e025d */
[----:B------:R-:W-:Y:S02]  /*7fa0*/  LEA.HI.X.SX32 R87, R92, R0, 0x2, P5 ;  /* 0x000000005c577211 */ /* 0x000fe400028f16ff */
[-C--:B--2---:R-:W-:Y:S01]  /*7fb0*/  LEA R82, P6, R93, R3.reuse, 0x2 ;  /* 0x000000035d527211 */ /* 0x084fe200078c10ff */
[----:B------:R1:W-:Y:S01]  /*7fc0*/  @P4 STG.E [R84.64], R56 ;  /* 0x0000003854004986 */ /* 0x0003e2000c10190e */
[----:B------:R-:W-:Y:S01]  /*7fd0*/  IMAD R12, R95, 0x2, R8 ;  /* 0x000000025f0c7824 */ /* 0x000fe200078e0208 */
[----:B------:R-:W-:Y:S02]  /*7fe0*/  ISETP.LT.AND P5, PT, R125, c[0x0][0x17c], !P0 ;  /* 0x00005f007d007a0c */ /* 0x000fe400047a1270 */
[----:B------:R2:W-:Y:S01]  /*7ff0*/  @P3 STG.E [R86.64], R64 ;  /* 0x0000004056003986 */ /* 0x0005e2000c10190e */
[----:B------:R-:W-:-:S02]  /*8000*/  LEA R88, P3, R8, R3, 0x2 ;  /* 0x0000000308587211 */ /* 0x000fc400078610ff */
[-C--:B------:R-:W-:Y:S02]  /*8010*/  LEA.HI.X.SX32 R83, R93, R0.reuse, 0x2, P6 ;  /* 0x000000005d537211 */ /* 0x080fe400030f16ff */
[-C--:B------:R-:W-:Y:S01]  /*8020*/  LEA.HI.X.SX32 R89, R8, R0.reuse, 0x2, P3 ;  /* 0x0000000008597211 */ /* 0x080fe200018f16ff */
[----:B------:R-:W-:Y:S01]  /*8030*/  IMAD R8, R95, 0x2, R12 ;  /* 0x000000025f087824 */ /* 0x000fe200078e020c */
[----:B------:R-:W-:Y:S01]  /*8040*/  ISETP.LT.AND P4, PT, R124, c[0x0][0x17c], !P0 ;  /* 0x00005f007c007a0c */ /* 0x000fe20004781270 */
[----:B------:R3:W-:Y:S01]  /*8050*/  @P2 STG.E [R82.64], R5 ;  /* 0x0000000552002986 */ /* 0x0007e2000c10190e */
[CC--:B-1----:R-:W-:Y:S02]  /*8060*/  LEA R84, P6, R12.reuse, R3.reuse, 0x2 ;  /* 0x000000030c547211 */ /* 0x0c2fe400078c10ff */
[----:B------:R-:W-:Y:S01]  /*8070*/  ISETP.LT.AND P3, PT, R123, c[0x0][0x17c], !P0 ;  /* 0x00005f007b007a0c */ /* 0x000fe20004761270 */
[----:B------:R1:W-:Y:S01]  /*8080*/  @P1 STG.E [R88.64], R33 ;  /* 0x0000002158001986 */ /* 0x0003e2000c10190e */
[----:B------:R-:W-:Y:S01]  /*8090*/  LEA.HI.X.SX32 R85, R12, R0, 0x2, P6 ;  /* 0x000000000c557211 */ /* 0x000fe200030f16ff */
[----:B------:R-:W-:Y:S01]  /*80a0*/  IMAD R12, R95, 0x2, R8 ;  /* 0x000000025f0c7824 */ /* 0x000fe200078e0208 */
[----:B--2---:R-:W-:-:S02]  /*80b0*/  LEA R86, P6, R8, R3, 0x2 ;  /* 0x0000000308567211 */ /* 0x004fc400078c10ff */
[----:B------:R-:W-:Y:S01]  /*80c0*/  ISETP.LT.AND P2, PT, R122, c[0x0][0x17c], !P0 ;  /* 0x00005f007a007a0c */ /* 0x000fe20004741270 */
[----:B------:R2:W-:Y:S01]  /*80d0*/  @P5 STG.E [R84.64], R29 ;  /* 0x0000001d54005986 */ /* 0x0005e2000c10190e */
[-C--:B------:R-:W-:Y:S01]  /*80e0*/  LEA.HI.X.SX32 R87, R8, R0.reuse, 0x2, P6 ;  /* 0x0000000008577211 */ /* 0x080fe200030f16ff */
[----:B---3--:R-:W-:Y:S01]  /*80f0*/  IMAD R5, R95, 0x2, R12 ;  /* 0x000000025f057824 */ /* 0x008fe200078e020c */
[CC--:B------:R-:W-:Y:S02]  /*8100*/  LEA R82, P6, R12.reuse, R3.reuse, 0x2 ;  /* 0x000000030c527211 */ /* 0x0c0fe400078c10ff */
[----:B------:R-:W-:Y:S01]  /*8110*/  ISETP.LT.AND P1, PT, R121, c[0x0][0x17c], !P0 ;  /* 0x00005f0079007a0c */ /* 0x000fe20004721270 */
[----:B------:R-:W-:Y:S01]  /*8120*/  IMAD R8, R95, 0x2, R5 ;  /* 0x000000025f087824 */ /* 0x000fe200078e0205 */
[----:B------:R-:W-:Y:S01]  /*8130*/  LEA.HI.X.SX32 R83, R12, R0, 0x2, P6 ;  /* 0x000000000c537211 */ /* 0x000fe200030f16ff */
[----:B------:R3:W-:Y:S01]  /*8140*/  @P4 STG.E [R86.64], R25 ;  /* 0x0000001956004986 */ /* 0x0007e2000c10190e */
[----:B------:R-:W-:-:S02]  /*8150*/  LEA R32, P6, R5, R3, 0x2 ;  /* 0x0000000305207211 */ /* 0x000fc400078c10ff */
[----:B------:R-:W-:Y:S01]  /*8160*/  ISETP.LT.AND P5, PT, R120, c[0x0][0x17c], !P0 ;  /* 0x00005f0078007a0c */ /* 0x000fe200047a1270 */
[----:B------:R4:W-:Y:S01]  /*8170*/  @P3 STG.E [R82.64], R21 ;  /* 0x0000001552003986 */ /* 0x0009e2000c10190e */
[-C--:B-1----:R-:W-:Y:S01]  /*8180*/  LEA.HI.X.SX32 R33, R5, R0.reuse, 0x2, P6 ;  /* 0x0000000005217211 */ /* 0x082fe200030f16ff */
[----:B------:R-:W-:Y:S01]  /*8190*/  IMAD R5, R95, 0x2, R8 ;  /* 0x000000025f057824 */ /* 0x000fe200078e0208 */
[CC--:B------:R-:W-:Y:S02]  /*81a0*/  LEA R28, P6, R8.reuse, R3.reuse, 0x2 ;  /* 0x00000003081c7211 */ /* 0x0c0fe400078c10ff */
[----:B------:R-:W-:Y:S01]  /*81b0*/  ISETP.LT.AND P4, PT, R119, c[0x0][0x17c], !P0 ;  /* 0x00005f0077007a0c */ /* 0x000fe20004781270 */
[----:B------:R1:W-:Y:S01]  /*81c0*/  @P2 STG.E [R32.64], R17 ;  /* 0x0000001120002986 */ /* 0x0003e2000c10190e */
[----:B--2---:R-:W-:Y:S01]  /*81d0*/  LEA.HI.X.SX32 R29, R8, R0, 0x2, P6 ;  /* 0x00000000081d7211 */ /* 0x004fe200030f16ff */
[----:B------:R-:W-:Y:S01]  /*81e0*/  IMAD R8, R95, 0x2, R5 ;  /* 0x000000025f087824 */ /* 0x000fe200078e0205 */
[----:B------:R-:W-:-:S02]  /*81f0*/  LEA R24, P6, R5, R3, 0x2 ;  /* 0x0000000305187211 */ /* 0x000fc400078c10ff */
[----:B------:R-:W-:Y:S01]  /*8200*/  ISETP.LT.AND P3, PT, R118, c[0x0][0x17c], !P0 ;  /* 0x00005f0076007a0c */ /* 0x000fe20004761270 */
[----:B------:R-:W-:Y:S01]  /*8210*/  @P1 STG.E [R28.64], R13 ;  /* 0x0000000d1c001986 */ /* 0x000fe2000c10190e */
[-C--:B---3--:R-:W-:Y:S01]  /*8220*/  LEA.HI.X.SX32 R25, R5, R0.reuse, 0x2, P6 ;  /* 0x0000000005197211 */ /* 0x088fe200030f16ff */
[----:B------:R-:W-:Y:S01]  /*8230*/  IMAD R5, R95, 0x2, R8 ;  /* 0x000000025f057824 */ /* 0x000fe200078e0208 */
[CC--:B------:R-:W-:Y:S02]  /*8240*/  LEA R20, P6, R8.reuse, R3.reuse, 0x2 ;  /* 0x0000000308147211 */ /* 0x0c0fe400078c10ff */
[----:B------:R-:W-:Y:S01]  /*8250*/  ISETP.LT.AND P2, PT, R117, c[0x0][0x17c], !P0 ;  /* 0x00005f0075007a0c */ /* 0x000fe20004741270 */
[----:B------:R2:W-:Y:S01]  /*8260*/  @P5 STG.E [R24.64], R9 ;  /* 0x0000000918005986 */ /* 0x0005e2000c10190e */
[----:B----4-:R-:W-:Y:S01]  /*8270*/  LEA.HI.X.SX32 R21, R8, R0, 0x2, P6 ;  /* 0x0000000008157211 */ /* 0x010fe200030f16ff */
[----:B------:R-:W-:Y:S01]  /*8280*/  IMAD R8, R95, 0x2, R5 ;  /* 0x000000025f087824 */ /* 0x000fe200078e0205 */
[----:B------:R-:W-:-:S02]  /*8290*/  LEA R16, P6, R5, R3, 0x2 ;  /* 0x0000000305107211 */ /* 0x000fc400078c10ff */
[----:B------:R-:W-:Y:S01]  /*82a0*/  ISETP.LT.AND P1, PT, R116, c[0x0][0x17c], !P0 ;  /* 0x00005f0074007a0c */ /* 0x000fe20004721270 */
[----:B------:R3:W-:Y:S01]  /*82b0*/  @P4 STG.E [R20.64], R37 ;  /* 0x0000002514004986 */ /* 0x0007e2000c10190e */
[-C--:B-1----:R-:W-:Y:S01]  /*82c0*/  LEA.HI.X.SX32 R17, R5, R0.reuse, 0x2, P6 ;  /* 0x0000000005117211 */ /* 0x082fe200030f16ff */
[----:B------:R-:W-:Y:S01]  /*82d0*/  IMAD R5, R95, 0x2, R8 ;  /* 0x000000025f057824 */ /* 0x000fe200078e0208 */
[CC--:B------:R-:W-:Y:S02]  /*82e0*/  LEA R12, P6, R8.reuse, R3.reuse, 0x2 ;  /* 0x00000003080c7211 */ /* 0x0c0fe400078c10ff */
[----:B------:R-:W-:Y:S01]  /*82f0*/  ISETP.LT.AND P5, PT, R115, c[0x0][0x17c], !P0 ;  /* 0x00005f0073007a0c */ /* 0x000fe200047a1270 */
[----:B--2---:R-:W-:Y:S01]  /*8300*/  IMAD R24, R95, 0x2, R5 ;  /* 0x000000025f187824 */ /* 0x004fe200078e0205 */
[----:B------:R-:W-:Y:S01]  /*8310*/  LEA.HI.X.SX32 R13, R8, R0, 0x2, P6 ;  /* 0x00000000080d7211 */ /* 0x000fe200030f16ff */
[----:B------:R1:W-:Y:S01]  /*8320*/  @P3 STG.E [R16.64], R49 ;  /* 0x0000003110003986 */ /* 0x0003e2000c10190e */
[----:B------:R-:W-:-:S02]  /*8330*/  LEA R8, P6, R5, R3, 0x2 ;  /* 0x0000000305087211 */ /* 0x000fc400078c10ff */
[----:B------:R-:W-:Y:S01]  /*8340*/  ISETP.LT.AND P4, PT, R114, c[0x0][0x17c], !P0 ;  /* 0x00005f0072007a0c */ /* 0x000fe20004781270 */
[----:B------:R2:W-:Y:S01]  /*8350*/  @P2 STG.E [R12.64], R45 ;  /* 0x0000002d0c002986 */ /* 0x0005e2000c10190e */
[-C--:B------:R-:W-:Y:S01]  /*8360*/  LEA.HI.X.SX32 R9, R5, R0.reuse, 0x2, P6 ;  /* 0x0000000005097211 */ /* 0x080fe200030f16ff */
[----:B------:R-:W-:Y:S01]  /*8370*/  IMAD R5, R95, 0x2, R24 ;  /* 0x000000025f057824 */ /* 0x000fe200078e0218 */
[CC--:B---3--:R-:W-:Y:S02]  /*8380*/  LEA R20, P6, R24.reuse, R3.reuse, 0x2 ;  /* 0x0000000318147211 */ /* 0x0c8fe400078c10ff */
[----:B------:R-:W-:Y:S01]  /*8390*/  ISETP.LT.AND P3, PT, R113, c[0x0][0x17c], !P0 ;  /* 0x00005f0071007a0c */ /* 0x000fe20004761270 */
[----:B------:R3:W-:Y:S01]  /*83a0*/  @P1 STG.E [R8.64], R41 ;  /* 0x0000002908001986 */ /* 0x0007e2000c10190e */
[----:B------:R-:W-:Y:S01]  /*83b0*/  LEA.HI.X.SX32 R21, R24, R0, 0x2, P6 ;  /* 0x0000000018157211 */ /* 0x000fe200030f16ff */
[----:B------:R-:W-:Y:S01]  /*83c0*/  IMAD R24, R95, 0x2, R5 ;  /* 0x000000025f187824 */ /* 0x000fe200078e0205 */
[----:B-1----:R-:W-:-:S02]  /*83d0*/  LEA R16, P6, R5, R3, 0x2 ;  /* 0x0000000305107211 */ /* 0x002fc400078c10ff */
[----:B------:R-:W-:Y:S01]  /*83e0*/  ISETP.LT.AND P2, PT, R112, c[0x0][0x17c], !P0 ;  /* 0x00005f0070007a0c */ /* 0x000fe20004741270 */
[----:B------:R1:W-:Y:S01]  /*83f0*/  @P5 STG.E [R20.64], R53 ;  /* 0x0000003514005986 */ /* 0x0003e2000c10190e */
[-C--:B------:R-:W-:Y:S01]  /*8400*/  LEA.HI.X.SX32 R17, R5, R0.reuse, 0x2, P6 ;  /* 0x0000000005117211 */ /* 0x080fe200030f16ff */
[----:B------:R-:W-:Y:S01]  /*8410*/  IMAD R5, R95, 0x2, R24 ;  /* 0x000000025f057824 */ /* 0x000fe200078e0218 */
[CC--:B--2---:R-:W-:Y:S02]  /*8420*/  LEA R12, P6, R24.reuse, R3.reuse, 0x2 ;  /* 0x00000003180c7211 */ /* 0x0c4fe400078c10ff */
[----:B------:R-:W-:Y:S01]  /*8430*/  ISETP.LT.AND P1, PT, R111, c[0x0][0x17c], !P0 ;  /* 0x00005f006f007a0c */ /* 0x000fe20004721270 */
[----:B------:R2:W-:Y:S01]  /*8440*/  @P4 STG.E [R16.64], R61 ;  /* 0x0000003d10004986 */ /* 0x0005e2000c10190e */
[----:B------:R-:W-:Y:S01]  /*8450*/  LEA.HI.X.SX32 R13, R24, R0, 0x2, P6 ;  /* 0x00000000180d7211 */ /* 0x000fe200030f16ff */
[----:B------:R-:W-:Y:S01]  /*8460*/  IMAD R24, R95, 0x2, R5 ;  /* 0x000000025f187824 */ /* 0x000fe200078e0205 */
[----:B---3--:R-:W-:-:S02]  /*8470*/  LEA R8, P6, R5, R3, 0x2 ;  /* 0x0000000305087211 */ /* 0x008fc400078c10ff */
[----:B------:R-:W-:Y:S01]  /*8480*/  ISETP.LT.AND P5, PT, R110, c[0x0][0x17c], !P0 ;  /* 0x00005f006e007a0c */ /* 0x000fe200047a1270 */
[----:B------:R3:W-:Y:S01]  /*8490*/  @P3 STG.E [R12.64], R57 ;  /* 0x000000390c003986 */ /* 0x0007e2000c10190e */
[-C--:B------:R-:W-:Y:S01]  /*84a0*/  LEA.HI.X.SX32 R9, R5, R0.reuse, 0x2, P6 ;  /* 0x0000000005097211 */ /* 0x080fe200030f16ff */
[----:B------:R-:W-:Y:S01]  /*84b0*/  IMAD R5, R95, 0x2, R24 ;  /* 0x000000025f057824 */ /* 0x000fe200078e0218 */
        /* <DEDUP_REMOVED lines=22> */
[----:B------:R-:W-:Y:S01]  /*8620*/  IMAD R6, R95, 0x2, R5 ;  /* 0x000000025f067824 */ /* 0x000fe200078e0205 */
[----:B------:R-:W-:Y:S01]  /*8630*/  LEA.HI.X.SX32 R21, R24, R0, 0x2, P6 ;  /* 0x0000000018157211 */ /* 0x000fe200030f16ff */
[----:B------:R2:W-:Y:S01]  /*8640*/  @P3 STG.E [R8.64], R26 ;  /* 0x0000001a08003986 */ /* 0x0005e2000c10190e */
        /* <DEDUP_REMOVED lines=44> */
[C---:B------:R-:W-:Y:S01]  /*8910*/  IMAD R5, R95.reuse, 0x2, R6 ;  /* 0x000000025f057824 */ /* 0x040fe200078e0206 */
[-C--:B---3--:R-:W-:Y:S02]  /*8920*/  LEA R12, P6, R6, R3.reuse, 0x2 ;  /* 0x00000003060c7211 */ /* 0x088fe400078c10ff */
        /* <DEDUP_REMOVED lines=8> */
[C---:B------:R-:W-:Y:S01]  /*89b0*/  IMAD R5, R95.reuse, 0x2, R6 ;  /* 0x000000025f057824 */ /* 0x040fe200078e0206 */
[-C--:B--2---:R-:W-:Y:S02]  /*89c0*/  LEA R20, P6, R6, R3.reuse, 0x2 ;  /* 0x0000000306147211 */ /* 0x084fe400078c10ff */
        /* <DEDUP_REMOVED lines=8> */
[C---:B------:R-:W-:Y:S01]  /*8a50*/  IMAD R5, R95.reuse, 0x2, R6 ;  /* 0x000000025f057824 */ /* 0x040fe200078e0206 */
[-C--:B-1----:R-:W-:Y:S02]  /*8a60*/  LEA R12, P6, R6, R3.reuse, 0x2 ;  /* 0x00000003060c7211 */ /* 0x082fe400078c10ff */
[----:B------:R-:W-:Y:S01]  /*8a70*/  ISETP.LT.AND P1, PT, R76, c[0x0][0x17c], !P0 ;  /* 0x00005f004c007a0c */ /* 0x000fe20004721270 */
[----:B------:R-:W-:Y:S01]  /*8a80*/  IMAD R10, R95, 0x2, R5 ;  /* 0x000000025f0a7824 */ /* 0x000fe200078e0205 */
[----:B------:R-:W-:Y:S01]  /*8a90*/  LEA.HI.X.SX32 R13, R6, R0, 0x2, P6 ;  /* 0x00000000060d7211 */ /* 0x000fe200030f16ff */
[----:B------:R1:W-:Y:S01]  /*8aa0*/  @P4 STG.E [R16.64], R35 ;  /* 0x0000002310004986 */ /* 0x0003e2000c10190e */
[----:B--2---:R-:W-:-:S02]  /*8ab0*/  LEA R8, P6, R5, R3, 0x2 ;  /* 0x0000000305087211 */ /* 0x004fc400078c10ff */
[----:B------:R-:W-:Y:S01]  /*8ac0*/  ISETP.LT.AND P5, PT, R75, c[0x0][0x17c], !P0 ;  /* 0x00005f004b007a0c */ /* 0x000fe200047a1270 */
[----:B------:R2:W-:Y:S01]  /*8ad0*/  @P3 STG.E [R12.64], R31 ;  /* 0x0000001f0c003986 */ /* 0x0005e2000c10190e */
[-C--:B------:R-:W-:Y:S01]  /*8ae0*/  LEA.HI.X.SX32 R9, R5, R0.reuse, 0x2, P6 ;  /* 0x0000000005097211 */ /* 0x080fe200030f16ff */
[C---:B------:R-:W-:Y:S01]  /*8af0*/  IMAD R5, R95.reuse, 0x2, R10 ;  /* 0x000000025f057824 */ /* 0x040fe200078e020a */
[-C--:B------:R-:W-:Y:S02]  /*8b00*/  LEA R6, P6, R10, R3.reuse, 0x2 ;  /* 0x000000030a067211 */ /* 0x080fe400078c10ff */
[----:B------:R-:W-:Y:S01]  /*8b10*/  ISETP.LT.AND P4, PT, R74, c[0x0][0x17c], !P0 ;  /* 0x00005f004a007a0c */ /* 0x000fe20004781270 */
[----:B------:R4:W-:Y:S01]  /*8b20*/  @P2 STG.E [R8.64], R27 ;  /* 0x0000001b08002986 */ /* 0x0009e2000c10190e */
[----:B---3--:R-:W-:Y:S01]  /*8b30*/  LEA.HI.X.SX32 R7, R10, R0, 0x2, P6 ;  /* 0x000000000a077211 */ /* 0x008fe200030f16ff */
        /* <DEDUP_REMOVED lines=11> */
[----:B----4-:R-:W-:-:S02]  /*8bf0*/  LEA R8, P6, R5, R3, 0x2 ;  /* 0x0000000305087211 */ /* 0x010fc400078c10ff */
[----:B------:R-:W-:Y:S01]  /*8c00*/  ISETP.LT.AND P1, PT, R71, c[0x0][0x17c], !P0 ;  /* 0x00005f0047007a0c */ /* 0x000fe20004721270 */
[----:B------:R3:W-:Y:S01]  /*8c10*/  @P4 STG.E [R12.64], R15 ;  /* 0x0000000f0c004986 */ /* 0x0007e2000c10190e */
[-C--:B------:R-:W-:Y:S01]  /*8c20*/  LEA.HI.X.SX32 R9, R5, R0.reuse, 0x2, P6 ;  /* 0x0000000005097211 */ /* 0x080fe200030f16ff */
[C---:B------:R-:W-:Y:S01]  /*8c30*/  IMAD R5, R95.reuse, 0x2, R10 ;  /* 0x000000025f057824 */ /* 0x040fe200078e020a */
[-C--:B-1----:R-:W-:Y:S02]  /*8c40*/  LEA R6, P6, R10, R3.reuse, 0x2 ;  /* 0x000000030a067211 */ /* 0x082fe400078c10ff */
[----:B------:R-:W-:Y:S01]  /*8c50*/  ISETP.LT.AND P5, PT, R70, c[0x0][0x17c], !P0 ;  /* 0x00005f0046007a0c */ /* 0x000fe200047a1270 */
[----:B------:R1:W-:Y:S01]  /*8c60*/  @P3 STG.E [R8.64], R11 ;  /* 0x0000000b08003986 */ /* 0x0003e2000c10190e */
[----:B------:R-:W-:Y:S01]  /*8c70*/  LEA.HI.X.SX32 R7, R10, R0, 0x2, P6 ;  /* 0x000000000a077211 */ /* 0x000fe200030f16ff */
[----:B------:R-:W-:Y:S01]  /*8c80*/  IMAD R10, R95, 0x2, R5 ;  /* 0x000000025f0a7824 */ /* 0x000fe200078e0205 */
[----:B--2---:R-:W-:-:S02]  /*8c90*/  LEA R16, P6, R5, R3, 0x2 ;  /* 0x0000000305107211 */ /* 0x004fc400078c10ff */
[----:B------:R-:W-:Y:S01]  /*8ca0*/  ISETP.LT.AND P3, PT, R4, c[0x0][0x17c], !P0 ;  /* 0x00005f0004007a0c */ /* 0x000fe20004761270 */
[----:B------:R-:W-:Y:S01]  /*8cb0*/  IMAD R14, R95, 0x2, R10 ;  /* 0x000000025f0e7824 */ /* 0x000fe200078e020a */
[-C--:B------:R-:W-:Y:S01]  /*8cc0*/  LEA.HI.X.SX32 R17, R5, R0.reuse, 0x2, P6 ;  /* 0x0000000005117211 */ /* 0x080fe200030f16ff */
[----:B------:R2:W-:Y:S01]  /*8cd0*/  @P2 STG.E [R6.64], R39 ;  /* 0x0000002706002986 */ /* 0x0005e2000c10190e */
[-C--:B------:R-:W-:Y:S01]  /*8ce0*/  LEA R4, P6, R10, R3.reuse, 0x2 ;  /* 0x000000030a047211 */ /* 0x080fe200078c10ff */
[----:B---3--:R-:W-:Y:S01]  /*8cf0*/  IMAD R12, R95, 0x2, R14 ;  /* 0x000000025f0c7824 */ /* 0x008fe200078e020e */
[----:B------:R-:W-:Y:S01]  /*8d00*/  ISETP.LT.AND P4, PT, R69, c[0x0][0x17c], !P0 ;  /* 0x00005f0045007a0c */ /* 0x000fe20004781270 */
[----:B------:R3:W-:Y:S01]  /*8d10*/  @P1 STG.E [R16.64], R51 ;  /* 0x0000003310001986 */ /* 0x0007e2000c10190e */
[----:B-1----:R-:W-:Y:S01]  /*8d20*/  LEA R8, P1, R14, R3, 0x2 ;  /* 0x000000030e087211 */ /* 0x002fe200078210ff */
[----:B------:R-:W-:Y:S01]  /*8d30*/  IMAD R13, R95, 0x2, R12 ;  /* 0x000000025f0d7824 */ /* 0x000fe200078e020c */
[----:B------:R-:W-:-:S02]  /*8d40*/  LEA.HI.X.SX32 R5, R10, R0, 0x2, P6 ;  /* 0x000000000a057211 */ /* 0x000fc400030f16ff */
[-C--:B------:R-:W-:Y:S01]  /*8d50*/  LEA.HI.X.SX32 R9, R14, R0.reuse, 0x2, P1 ;  /* 0x000000000e097211 */ /* 0x080fe200008f16ff */
[----:B------:R-:W-:Y:S01]  /*8d60*/  IMAD R15, R95, 0x2, R13 ;  /* 0x000000025f0f7824 */ /* 0x000fe200078e020d */
[----:B------:R-:W-:Y:S01]  /*8d70*/  ISETP.LT.AND P2, PT, R68, c[0x0][0x17c], !P0 ;  /* 0x00005f0044007a0c */ /* 0x000fe20004741270 */
[----:B------:R3:W-:Y:S01]  /*8d80*/  @P5 STG.E [R4.64], R47 ;  /* 0x0000002f04005986 */ /* 0x0007e2000c10190e */
[-C--:B--2---:R-:W-:Y:S01]  /*8d90*/  LEA R6, P1, R13, R3.reuse, 0x2 ;  /* 0x000000030d067211 */ /* 0x084fe200078210ff */
[----:B------:R-:W-:Y:S01]  /*8da0*/  IMAD R18, R95, 0x2, R15 ;  /* 0x000000025f127824 */ /* 0x000fe200078e020f */
[----:B------:R-:W-:Y:S01]  /*8db0*/  LEA R10, P6, R12, R3, 0x2 ;  /* 0x000000030c0a7211 */ /* 0x000fe200078c10ff */
[----:B------:R3:W-:Y:S01]  /*8dc0*/  @P4 STG.E [R8.64], R43 ;  /* 0x0000002b08004986 */ /* 0x0007e2000c10190e */
[----:B------:R-:W-:Y:S02]  /*8dd0*/  LEA.HI.X.SX32 R7, R13, R0, 0x2, P1 ;  /* 0x000000000d077211 */ /* 0x000fe400008f16ff */
[----:B------:R-:W-:-:S02]  /*8de0*/  ISETP.LT.AND P1, PT, R94, c[0x0][0x17c], !P0 ;  /* 0x00005f005e007a0c */ /* 0x000fc40004721270 */
[----:B------:R-:W-:Y:S02]  /*8df0*/  ISETP.LT.AND P0, PT, R2, c[0x0][0x17c], !P0 ;  /* 0x00005f0002007a0c */ /* 0x000fe40004701270 */
[----:B------:R-:W-:Y:S02]  /*8e00*/  LEA.HI.X.SX32 R11, R12, R0, 0x2, P6 ;  /* 0x000000000c0b7211 */ /* 0x000fe400030f16ff */
[----:B------:R-:W-:-:S03]  /*8e10*/  LEA R12, P6, R15, R3, 0x2 ;  /* 0x000000030f0c7211 */ /* 0x000fc600078c10ff */
[----:B------:R3:W-:Y:S01]  /*8e20*/  @P3 STG.E [R10.64], R55 ;  /* 0x000000370a003986 */ /* 0x0007e2000c10190e */
[-C--:B------:R-:W-:Y:S02]  /*8e30*/  LEA.HI.X.SX32 R13, R15, R0.reuse, 0x2, P6 ;  /* 0x000000000f0d7211 */ /* 0x080fe400030f16ff */
[C---:B------:R-:W-:Y:S01]  /*8e40*/  LEA R14, P6, R18.reuse, R3, 0x2 ;  /* 0x00000003120e7211 */ /* 0x040fe200078c10ff */
[----:B------:R3:W-:Y:S03]  /*8e50*/  @P2 STG.E [R6.64], R63 ;  /* 0x0000003f06002986 */ /* 0x0007e6000c10190e */
[----:B------:R-:W-:Y:S01]  /*8e60*/  LEA.HI.X.SX32 R15, R18, R0, 0x2, P6 ;  /* 0x00000000120f7211 */ /* 0x000fe200030f16ff */
[----:B------:R3:W-:Y:S01]  /*8e70*/  @P1 STG.E [R12.64], R59 ;  /* 0x0000003b0c001986 */ /* 0x0007e2000c10190e */
[----:B------:R-:W-:Y:S07]  /*8e80*/  @!P0 EXIT ;  /* 0x000000000000894d */ /* 0x000fee0003800000 */
[----:B------:R-:W-:Y:S01]  /*8e90*/  STG.E [R14.64], R67 ;  /* 0x000000430e007986 */ /* 0x000fe2000c10190e */
[----:B------:R-:W-:Y:S05]  /*8ea0*/  EXIT ;  /* 0x000000000000794d */ /* 0x000fea0003800000 */
.L_x_2:
[----:B------:R-:W-:-:S00]  /*8eb0*/  BRA `(.L_x_2) ;  /* 0xfffffff000007947 */ /* 0x000fc0000383ffff */
[----:B------:R-:W-:-:S00]  /*8ec0*/  NOP ;  /* 0x0000000000007918 */ /* 0x000fc00000000000 */
        /* <DEDUP_REMOVED lines=11> */
.L_x_3:


//--------------------- .nv.shared.matmul_kernel  --------------------------
	.section	.nv.shared.matmul_kernel,"aw",@nobits
	.sectionflags	@""
	.align	16
